	.target	sm_90a

	.elftype	@"ET_EXEC"


//--------------------- .note.nv.tkinfo           --------------------------
	.section	.note.nv.tkinfo,"",@"SHT_NOTE"
	.sectionflags	@"SHF_NOTE_NV_TKINFO"
	.tkinfo
        /*0018*/ 	.word	0x00000002
        /*0030*/ 	.string	""
        /*0030*/ 	.string	"ptxas"
        /*0030*/ 	.string	"Cuda compilation tools, release 13.0, V13.0.88"
        /*0030*/ 	.string	"Build cuda_13.0.r13.0/compiler.36424714_0"
        /*0030*/ 	.string	"-arch sm_90a -m 64 "



//--------------------- .note.nv.cuinfo           --------------------------
	.section	.note.nv.cuinfo,"",@"SHT_NOTE"
	.sectionflags	@"SHF_NOTE_NV_CUINFO"
        /*0018*/ 	.short	0x0002
        /*001a*/ 	.short	0x005a
        /*001c*/ 	.short	0x0082
	.zero		2


//--------------------- .nv.info                  --------------------------
	.section	.nv.info,"",@"SHT_CUDA_INFO"
	.align	4


	//----- nvinfo : EIATTR_REGCOUNT
	.align		4
        /*0000*/ 	.byte	0x04, 0x2f
        /*0002*/ 	.short	(.L_15 - .L_14)
	.align		4
.L_14:
        /*0004*/ 	.word	index@(_ZN7cutlass13device_kernelINS_4gemm6kernel13GemmUniversalIN4cute5tupleIJiiiiEEENS1_10collective13CollectiveMmaINS1_34MainloopSm90TmaGmmaWarpSpecializedILi5ENS5_IJNS4_1CILi1EEENSA_ILi2EEESB_EEENS1_35KernelTmaWarpSpecializedCooperativeEEENS5_IJNSA_ILi256EEESG_NSA_ILi64EEEEEEaNS5_IJlSB_lEEEaSJ_NS4_8TiledMMAINS4_8MMA_AtomIJNS4_4SM904GMMA27MMA_64x256x32_S32S8S8_SS_TNEEEENS4_6LayoutINS5_IJSC_SB_SB_EEENS5_IJSB_NSA_ILi0EEESS_EEEEENS5_IJNS4_10UnderscoreESV_SV_EEEEENS4_23SM90_TMA_LOAD_MULTICASTENS4_14ComposedLayoutINS4_7SwizzleILi2ELi4ELi3EEENS4_18smem_ptr_flag_bitsILi8EEENSQ_INS5_IJNSA_ILi8EEESH_EEENS5_IJSH_SB_EEEEEEEvNS4_8identityENS4_13SM90_TMA_LOADES18_vS19_EENS_8epilogue10collective6detail29Sm90TmaWarpSpecializedAdapterINS1D_15DefaultEpilogueIaSJ_SJ_NS1C_6thread17LinearCombinationIaLi1EiiLNS1H_9ScaleType4KindE0ELNS_15FloatRoundStyleE2EaEENS1_15EpilogueDefaultEEEEEvvEEEEvNT_6ParamsE)
        /*0008*/ 	.word	0x000000a8


	//----- nvinfo : EIATTR_FRAME_SIZE
	.align		4
.L_15:
        /*000c*/ 	.byte	0x04, 0x11
        /*000e*/ 	.short	(.L_17 - .L_16)
	.align		4
.L_16:
        /*0010*/ 	.word	index@(_ZN7cutlass13device_kernelINS_4gemm6kernel13GemmUniversalIN4cute5tupleIJiiiiEEENS1_10collective13CollectiveMmaINS1_34MainloopSm90TmaGmmaWarpSpecializedILi5ENS5_IJNS4_1CILi1EEENSA_ILi2EEESB_EEENS1_35KernelTmaWarpSpecializedCooperativeEEENS5_IJNSA_ILi256EEESG_NSA_ILi64EEEEEEaNS5_IJlSB_lEEEaSJ_NS4_8TiledMMAINS4_8MMA_AtomIJNS4_4SM904GMMA27MMA_64x256x32_S32S8S8_SS_TNEEEENS4_6LayoutINS5_IJSC_SB_SB_EEENS5_IJSB_NSA_ILi0EEESS_EEEEENS5_IJNS4_10UnderscoreESV_SV_EEEEENS4_23SM90_TMA_LOAD_MULTICASTENS4_14ComposedLayoutINS4_7SwizzleILi2ELi4ELi3EEENS4_18smem_ptr_flag_bitsILi8EEENSQ_INS5_IJNSA_ILi8EEESH_EEENS5_IJSH_SB_EEEEEEEvNS4_8identityENS4_13SM90_TMA_LOADES18_vS19_EENS_8epilogue10collective6detail29Sm90TmaWarpSpecializedAdapterINS1D_15DefaultEpilogueIaSJ_SJ_NS1C_6thread17LinearCombinationIaLi1EiiLNS1H_9ScaleType4KindE0ELNS_15FloatRoundStyleE2EaEENS1_15EpilogueDefaultEEEEEvvEEEEvNT_6ParamsE)
        /*0014*/ 	.word	0x000004c0


	//----- nvinfo : EIATTR_MIN_STACK_SIZE
	.align		4
.L_17:
        /*0018*/ 	.byte	0x04, 0x12
        /*001a*/ 	.short	(.L_19 - .L_18)
	.align		4
.L_18:
        /*001c*/ 	.word	index@(_ZN7cutlass13device_kernelINS_4gemm6kernel13GemmUniversalIN4cute5tupleIJiiiiEEENS1_10collective13CollectiveMmaINS1_34MainloopSm90TmaGmmaWarpSpecializedILi5ENS5_IJNS4_1CILi1EEENSA_ILi2EEESB_EEENS1_35KernelTmaWarpSpecializedCooperativeEEENS5_IJNSA_ILi256EEESG_NSA_ILi64EEEEEEaNS5_IJlSB_lEEEaSJ_NS4_8TiledMMAINS4_8MMA_AtomIJNS4_4SM904GMMA27MMA_64x256x32_S32S8S8_SS_TNEEEENS4_6LayoutINS5_IJSC_SB_SB_EEENS5_IJSB_NSA_ILi0EEESS_EEEEENS5_IJNS4_10UnderscoreESV_SV_EEEEENS4_23SM90_TMA_LOAD_MULTICASTENS4_14ComposedLayoutINS4_7SwizzleILi2ELi4ELi3EEENS4_18smem_ptr_flag_bitsILi8EEENSQ_INS5_IJNSA_ILi8EEESH_EEENS5_IJSH_SB_EEEEEEEvNS4_8identityENS4_13SM90_TMA_LOADES18_vS19_EENS_8epilogue10collective6detail29Sm90TmaWarpSpecializedAdapterINS1D_15DefaultEpilogueIaSJ_SJ_NS1C_6thread17LinearCombinationIaLi1EiiLNS1H_9ScaleType4KindE0ELNS_15FloatRoundStyleE2EaEENS1_15EpilogueDefaultEEEEEvvEEEEvNT_6ParamsE)
        /*0020*/ 	.word	0x000004c0
.L_19:


//--------------------- .nv.compat                --------------------------
	.section	.nv.compat,"",@"SHT_CUDA_COMPAT_INFO"
	.align	4
        /*0000*/ 	.byte	0x02, 0x09, 0x01, 0x00, 0x02, 0x02, 0x04, 0x00, 0x02, 0x05, 0x05, 0x00, 0x03, 0x07, 0x01, 0x01
        /*0010*/ 	.byte	0x02, 0x03, 0x01, 0x00, 0x02, 0x06, 0x01, 0x00, 0x04, 0x0b, 0x08, 0x00, 0x00, 0x00, 0x00, 0x00
        /*0020*/ 	.byte	0x00, 0x00, 0x00, 0x00


//--------------------- .nv.info._ZN7cutlass13device_kernelINS_4gemm6kernel13GemmUniversalIN4cute5tupleIJiiiiEEENS1_10collective13CollectiveMmaINS1_34MainloopSm90TmaGmmaWarpSpecializedILi5ENS5_IJNS4_1CILi1EEENSA_ILi2EEESB_EEENS1_35KernelTmaWarpSpecializedCooperativeEEENS5_IJNSA_ILi256EEESG_NSA_ILi64EEEEEEaNS5_IJlSB_lEEEaSJ_NS4_8TiledMMAINS4_8MMA_AtomIJNS4_4SM904GMMA27MMA_64x256x32_S32S8S8_SS_TNEEEENS4_6LayoutINS5_IJSC_SB_SB_EEENS5_IJSB_NSA_ILi0EEESS_EEEEENS5_IJNS4_10UnderscoreESV_SV_EEEEENS4_23SM90_TMA_LOAD_MULTICASTENS4_14ComposedLayoutINS4_7SwizzleILi2ELi4ELi3EEENS4_18smem_ptr_flag_bitsILi8EEENSQ_INS5_IJNSA_ILi8EEESH_EEENS5_IJSH_SB_EEEEEEEvNS4_8identityENS4_13SM90_TMA_LOADES18_vS19_EENS_8epilogue10collective6detail29Sm90TmaWarpSpecializedAdapterINS1D_15DefaultEpilogueIaSJ_SJ_NS1C_6thread17LinearCombinationIaLi1EiiLNS1H_9ScaleType4KindE0ELNS_15FloatRoundStyleE2EaEENS1_15EpilogueDefaultEEEEEvvEEEEvNT_6ParamsE --------------------------
	.section	.nv.info._ZN7cutlass13device_kernelINS_4gemm6kernel13GemmUniversalIN4cute5tupleIJiiiiEEENS1_10collective13CollectiveMmaINS1_34MainloopSm90TmaGmmaWarpSpecializedILi5ENS5_IJNS4_1CILi1EEENSA_ILi2EEESB_EEENS1_35KernelTmaWarpSpecializedCooperativeEEENS5_IJNSA_ILi256EEESG_NSA_ILi64EEEEEEaNS5_IJlSB_lEEEaSJ_NS4_8TiledMMAINS4_8MMA_AtomIJNS4_4SM904GMMA27MMA_64x256x32_S32S8S8_SS_TNEEEENS4_6LayoutINS5_IJSC_SB_SB_EEENS5_IJSB_NSA_ILi0EEESS_EEEEENS5_IJNS4_10UnderscoreESV_SV_EEEEENS4_23SM90_TMA_LOAD_MULTICASTENS4_14ComposedLayoutINS4_7SwizzleILi2ELi4ELi3EEENS4_18smem_ptr_flag_bitsILi8EEENSQ_INS5_IJNSA_ILi8EEESH_EEENS5_IJSH_SB_EEEEEEEvNS4_8identityENS4_13SM90_TMA_LOADES18_vS19_EENS_8epilogue10collective6detail29Sm90TmaWarpSpecializedAdapterINS1D_15DefaultEpilogueIaSJ_SJ_NS1C_6thread17LinearCombinationIaLi1EiiLNS1H_9ScaleType4KindE0ELNS_15FloatRoundStyleE2EaEENS1_15EpilogueDefaultEEEEEvvEEEEvNT_6ParamsE,"",@"SHT_CUDA_INFO"
	.sectionflags	@""
	.align	4


	//----- nvinfo : EIATTR_CUDA_API_VERSION
	.align		4
        /*0000*/ 	.byte	0x04, 0x37
        /*0002*/ 	.short	(.L_21 - .L_20)
.L_20:
        /*0004*/ 	.word	0x00000082


	//----- nvinfo : EIATTR_KPARAM_INFO
	.align		4
.L_21:
        /*0008*/ 	.byte	0x04, 0x17
        /*000a*/ 	.short	(.L_23 - .L_22)
.L_22:
        /*000c*/ 	.word	0x00000000
        /*0010*/ 	.short	0x0000
        /*0012*/ 	.short	0x0070
        /*0014*/ 	.byte	0x00, 0xf0, 0x01, 0x10


	//----- nvinfo : EIATTR_SPARSE_MMA_MASK
	.align		4
.L_23:
        /*0018*/ 	.byte	0x03, 0x50
        /*001a*/ 	.short	0x0000


	//----- nvinfo : EIATTR_MAXREG_COUNT
	.align		4
        /*001c*/ 	.byte	0x03, 0x1b
        /*001e*/ 	.short	0x00a8


	//----- nvinfo : EIATTR_NUM_BARRIERS
	.align		4
        /*0020*/ 	.byte	0x02, 0x4c
        /*0022*/ 	.byte	0x01
	.zero		1


	//----- nvinfo : EIATTR_EXTERNS
	.align		4
        /*0024*/ 	.byte	0x04, 0x0f
        /*0026*/ 	.short	(.L_25 - .L_24)


	//   ....[0]....
	.align		4
.L_24:
        /*0028*/ 	.word	index@(__assertfail)


	//----- nvinfo : EIATTR_ANNOTATIONS
	.align		4
.L_25:
        /*002c*/ 	.byte	0x04, 0x55
        /*002e*/ 	.short	(.L_27 - .L_26)


	//   ....[0]....
.L_26:
        /*0030*/ 	.word	0x00000001
        /*0034*/ 	.byte	0xb0, 0x09, 0x00, 0x00, 0x01, 0x00, 0x00, 0x00, 0xc0, 0x09, 0x00, 0x00, 0x01, 0x00, 0x00, 0x00
        /* <DEDUP_REMOVED lines=381> */
        /*1814*/ 	.byte	0x50, 0x3b, 0x01, 0x00, 0x01, 0x00, 0x00, 0x00, 0x70, 0x3b, 0x01, 0x00


	//----- nvinfo : EIATTR_MERCURY_ISA_VERSION
	.align		4
.L_27:
        /*1820*/ 	.byte	0x03, 0x5f
        /*1822*/ 	.short	0x0101


	//----- nvinfo : EIATTR_INT_WARP_WIDE_INSTR_OFFSETS
	.align		4
        /*1824*/ 	.byte	0x04, 0x31
        /*1826*/ 	.short	(.L_29 - .L_28)


	//   ....[0]....
.L_28:
        /*1828*/ 	.word	0x00000570


	//   ....[1]....
        /*182c*/ 	.word	0x00000620


	//   ....[2]....
        /*1830*/ 	.word	0x00000700


	//----- nvinfo : EIATTR_COOP_GROUP_MASK_REGIDS
	.align		4
.L_29:
        /*1834*/ 	.byte	0x04, 0x29
        /*1836*/ 	.short	(.L_31 - .L_30)


	//   ....[0]....
.L_30:
        /*1838*/ 	.word	0xffffffff


	//   ....[1]....
        /*183c*/ 	.word	0xffffffff


	//   ....[2]....
        /*1840*/ 	.word	0xffffffff


	//   ....[3]....
        /*1844*/ 	.word	0xffffffff


	//   ....[4]....
        /*1848*/ 	.word	0xffffffff


	//   ....[5]....
        /*184c*/ 	.word	0xffffffff


	//----- nvinfo : EIATTR_COOP_GROUP_INSTR_OFFSETS
	.align		4
.L_31:
        /*1850*/ 	.byte	0x04, 0x28
        /*1852*/ 	.short	(.L_33 - .L_32)


	//   ....[0]....
.L_32:
        /*1854*/ 	.word	0x00000070


	//   ....[1]....
        /*1858*/ 	.word	0x00000080


	//   ....[2]....
        /*185c*/ 	.word	0x000001a0


	//   ....[3]....
        /*1860*/ 	.word	0x000003e0


	//   ....[4]....
        /*1864*/ 	.word	0x000007f0


	//   ....[5]....
        /*1868*/ 	.word	0x000013c0


	//----- nvinfo : EIATTR_REG_RECONFIG
	.align		4
.L_33:
        /*186c*/ 	.byte	0x01, 0x54
	.zero		2


	//----- nvinfo : EIATTR_SYSCALL_OFFSETS
	.align		4
        /*1870*/ 	.byte	0x04, 0x46
        /*1872*/ 	.short	(.L_35 - .L_34)


	//   ....[0]....
.L_34:
        /*1874*/ 	.word	0x00001580


	//----- nvinfo : EIATTR_MBARRIER_INSTR_OFFSETS
	.align		4
.L_35:
        /*1878*/ 	.byte	0x04, 0x39
        /*187a*/ 	.short	(.L_37 - .L_36)


	//   ....[0]....
.L_36:
        /*187c*/ 	.word	0x00000320
        /*1880*/ 	.word	0x000000ff
        /*1884*/ 	.word	0x00000000
        /*1888*/ 	.short	0x0100
        /*188a*/ 	.byte	0x08
	.zero		1


	//   ....[1]....
        /*188c*/ 	.word	0x00000330
        /*1890*/ 	.word	0x000000ff
        /*1894*/ 	.word	0x00000028
        /*1898*/ 	.short	0x0100
        /*189a*/ 	.byte	0x08
	.zero		1


	//   ....[2]....
        /*189c*/ 	.word	0x00000340
        /*18a0*/ 	.word	0x000000ff
        /*18a4*/ 	.word	0x00000008
        /*18a8*/ 	.short	0x0100
        /*18aa*/ 	.byte	0x08
	.zero		1


	//   ....[3]....
        /*18ac*/ 	.word	0x00000350
        /*18b0*/ 	.word	0x000000ff
        /*18b4*/ 	.word	0x00000030
        /*18b8*/ 	.short	0x0100
        /*18ba*/ 	.byte	0x08
	.zero		1


	//   ....[4]....
        /*18bc*/ 	.word	0x00000360
        /*18c0*/ 	.word	0x000000ff
        /*18c4*/ 	.word	0x00000010
        /*18c8*/ 	.short	0x0100
        /*18ca*/ 	.byte	0x08
	.zero		1


	//   ....[5]....
        /*18cc*/ 	.word	0x00000370
        /*18d0*/ 	.word	0x000000ff
        /*18d4*/ 	.word	0x00000038
        /*18d8*/ 	.short	0x0100
        /*18da*/ 	.byte	0x08
	.zero		1


	//   ....[6]....
        /*18dc*/ 	.word	0x00000380
        /*18e0*/ 	.word	0x000000ff
        /*18e4*/ 	.word	0x00000018
        /*18e8*/ 	.short	0x0100
        /*18ea*/ 	.byte	0x08
	.zero		1


	//   ....[7]....
        /*18ec*/ 	.word	0x00000390
        /*18f0*/ 	.word	0x000000ff
        /*18f4*/ 	.word	0x00000040
        /*18f8*/ 	.short	0x0100
        /*18fa*/ 	.byte	0x08
	.zero		1


	//   ....[8]....
        /*18fc*/ 	.word	0x000003a0
        /*1900*/ 	.word	0x000000ff
        /*1904*/ 	.word	0x00000020
        /*1908*/ 	.short	0x0100
        /*190a*/ 	.byte	0x08
	.zero		1


	//   ....[9]....
        /*190c*/ 	.word	0x000003b0
        /*1910*/ 	.word	0x000000ff
        /*1914*/ 	.word	0x00000048
        /*1918*/ 	.short	0x0100
        /*191a*/ 	.byte	0x08
	.zero		1


	//   ....[10]....
        /*191c*/ 	.word	0x00000770
        /*1920*/ 	.word	0x000000ff
        /*1924*/ 	.word	0x00000060
        /*1928*/ 	.short	0x0100
        /*192a*/ 	.byte	0x07
	.zero		1


	//   ....[11]....
        /*192c*/ 	.word	0x000007a0
        /*1930*/ 	.word	0x000000ff
        /*1934*/ 	.word	0x00000068
        /*1938*/ 	.short	0x0100
        /*193a*/ 	.byte	0x07
	.zero		1


	//   ....[12]....
        /*193c*/ 	.word	0x00001660
        /*1940*/ 	.word	0x00000003
        /*1944*/ 	.word	0x00000000
        /*1948*/ 	.short	0x010a
        /*194a*/ 	.byte	0x3f
	.zero		1


	//   ....[13]....
        /*194c*/ 	.word	0x000016a0
        /*1950*/ 	.word	0x00000003
        /*1954*/ 	.word	0x00000000
        /*1958*/ 	.short	0x010a
        /*195a*/ 	.byte	0x3f
	.zero		1


	//   ....[14]....
        /*195c*/ 	.word	0x00002c00
        /*1960*/ 	.word	0x00000004
        /*1964*/ 	.word	0x00000000
        /*1968*/ 	.short	0x010a
        /*196a*/ 	.byte	0x3f
	.zero		1


	//   ....[15]....
        /*196c*/ 	.word	0x00002c40
        /*1970*/ 	.word	0x00000004
        /*1974*/ 	.word	0x00000000
        /*1978*/ 	.short	0x010a
        /*197a*/ 	.byte	0x3f
	.zero		1


	//   ....[16]....
        /*197c*/ 	.word	0x00004c50
        /*1980*/ 	.word	0x00000004
        /*1984*/ 	.word	0x00000000
        /*1988*/ 	.short	0x0101
        /*198a*/ 	.byte	0x3f
	.zero		1


	//   ....[17]....
        /*198c*/ 	.word	0x00004e60
        /*1990*/ 	.word	0x00000000
        /*1994*/ 	.word	0x00000000
        /*1998*/ 	.short	0x0101
        /*199a*/ 	.byte	0x3f
	.zero		1


	//   ....[18]....
        /*199c*/ 	.word	0x000136e0
        /*19a0*/ 	.word	0x0000000c
        /*19a4*/ 	.word	0x00000028
        /*19a8*/ 	.short	0x010a
        /*19aa*/ 	.byte	0x3f
	.zero		1


	//   ....[19]....
        /*19ac*/ 	.word	0x00013a70
        /*19b0*/ 	.word	0x00000002
        /*19b4*/ 	.word	0x00000068
        /*19b8*/ 	.short	0x0101
        /*19ba*/ 	.byte	0x3f
	.zero		1


	//   ....[20]....
        /*19bc*/ 	.word	0x00014270
        /*19c0*/ 	.word	0x00000005
        /*19c4*/ 	.word	0x00000000
        /*19c8*/ 	.short	0x010a
        /*19ca*/ 	.byte	0x3f
	.zero		1


	//   ....[21]....
        /*19cc*/ 	.word	0x00014300
        /*19d0*/ 	.word	0x00000007
        /*19d4*/ 	.word	0x00000000
        /*19d8*/ 	.short	0x010a
        /*19da*/ 	.byte	0x3f
	.zero		1


	//   ....[22]....
        /*19dc*/ 	.word	0x00014390
        /*19e0*/ 	.word	0x00000007
        /*19e4*/ 	.word	0x00000000
        /*19e8*/ 	.short	0x010a
        /*19ea*/ 	.byte	0x3f
	.zero		1


	//   ....[23]....
        /*19ec*/ 	.word	0x00014420
        /*19f0*/ 	.word	0x00000007
        /*19f4*/ 	.word	0x00000000
        /*19f8*/ 	.short	0x010a
        /*19fa*/ 	.byte	0x3f
	.zero		1


	//   ....[24]....
        /*19fc*/ 	.word	0x000144b0
        /*1a00*/ 	.word	0x00000003
        /*1a04*/ 	.word	0x00000000
        /*1a08*/ 	.short	0x010a
        /*1a0a*/ 	.byte	0x3f
	.zero		1


	//   ....[25]....
        /*1a0c*/ 	.word	0x00014510
        /*1a10*/ 	.word	0x00000003
        /*1a14*/ 	.word	0x00000000
        /*1a18*/ 	.short	0x010a
        /*1a1a*/ 	.byte	0x3f
	.zero		1


	//   ....[26]....
        /*1a1c*/ 	.word	0x00014560
        /*1a20*/ 	.word	0x00000004
        /*1a24*/ 	.word	0x00000000
        /*1a28*/ 	.short	0x010a
        /*1a2a*/ 	.byte	0x3f
	.zero		1


	//   ....[27]....
        /*1a2c*/ 	.word	0x00014630
        /*1a30*/ 	.word	0x0000000c
        /*1a34*/ 	.word	0x00000028
        /*1a38*/ 	.short	0x010a
        /*1a3a*/ 	.byte	0x3f
	.zero		1


	//   ....[28]....
        /*1a3c*/ 	.word	0x00014700
        /*1a40*/ 	.word	0x00000005
        /*1a44*/ 	.word	0x00000000
        /*1a48*/ 	.short	0x010a
        /*1a4a*/ 	.byte	0x3f
	.zero		1


	//   ....[29]....
        /*1a4c*/ 	.word	0x00014750
        /*1a50*/ 	.word	0x00000007
        /*1a54*/ 	.word	0x00000000
        /*1a58*/ 	.short	0x010a
        /*1a5a*/ 	.byte	0x3f
	.zero		1


	//   ....[30]....
        /*1a5c*/ 	.word	0x000147a0
        /*1a60*/ 	.word	0x00000007
        /*1a64*/ 	.word	0x00000000
        /*1a68*/ 	.short	0x010a
        /*1a6a*/ 	.byte	0x3f
	.zero		1


	//   ....[31]....
        /*1a6c*/ 	.word	0x000147f0
        /*1a70*/ 	.word	0x00000007
        /*1a74*/ 	.word	0x00000000
        /*1a78*/ 	.short	0x010a
        /*1a7a*/ 	.byte	0x3f
	.zero		1


	//----- nvinfo : EIATTR_NUM_MBARRIERS
	.align		4
.L_37:
        /*1a7c*/ 	.byte	0x03, 0x38
        /*1a7e*/ 	.short	0x000c


	//----- nvinfo : EIATTR_EXIT_INSTR_OFFSETS
	.align		4
        /*1a80*/ 	.byte	0x04, 0x1c
        /*1a82*/ 	.short	(.L_39 - .L_38)


	//   ....[0]....
.L_38:
        /*1a84*/ 	.word	0x00000a50


	//   ....[1]....
        /*1a88*/ 	.word	0x000012e0


	//   ....[2]....
        /*1a8c*/ 	.word	0x00012d30


	//   ....[3]....
        /*1a90*/ 	.word	0x00013350


	//   ....[4]....
        /*1a94*/ 	.word	0x00014500


	//----- nvinfo : EIATTR_MAX_THREADS
	.align		4
.L_39:
        /*1a98*/ 	.byte	0x04, 0x05
        /*1a9a*/ 	.short	(.L_41 - .L_40)
.L_40:
        /*1a9c*/ 	.word	0x00000180
        /*1aa0*/ 	.word	0x00000001
        /*1aa4*/ 	.word	0x00000001


	//----- nvinfo : EIATTR_CRS_STACK_SIZE
	.align		4
.L_41:
        /*1aa8*/ 	.byte	0x04, 0x1e
        /*1aaa*/ 	.short	(.L_43 - .L_42)
.L_42:
        /*1aac*/ 	.word	0x00000000


	//----- nvinfo : EIATTR_CBANK_PARAM_SIZE
	.align		4
.L_43:
        /*1ab0*/ 	.byte	0x03, 0x19
        /*1ab2*/ 	.short	0x0470


	//----- nvinfo : EIATTR_PARAM_CBANK
	.align		4
        /*1ab4*/ 	.byte	0x04, 0x0a
        /*1ab6*/ 	.short	(.L_45 - .L_44)
	.align		4
.L_44:
        /*1ab8*/ 	.word	index@(.nv.constant0._ZN7cutlass13device_kernelINS_4gemm6kernel13GemmUniversalIN4cute5tupleIJiiiiEEENS1_10collective13CollectiveMmaINS1_34MainloopSm90TmaGmmaWarpSpecializedILi5ENS5_IJNS4_1CILi1EEENSA_ILi2EEESB_EEENS1_35KernelTmaWarpSpecializedCooperativeEEENS5_IJNSA_ILi256EEESG_NSA_ILi64EEEEEEaNS5_IJlSB_lEEEaSJ_NS4_8TiledMMAINS4_8MMA_AtomIJNS4_4SM904GMMA27MMA_64x256x32_S32S8S8_SS_TNEEEENS4_6LayoutINS5_IJSC_SB_SB_EEENS5_IJSB_NSA_ILi0EEESS_EEEEENS5_IJNS4_10UnderscoreESV_SV_EEEEENS4_23SM90_TMA_LOAD_MULTICASTENS4_14ComposedLayoutINS4_7SwizzleILi2ELi4ELi3EEENS4_18smem_ptr_flag_bitsILi8EEENSQ_INS5_IJNSA_ILi8EEESH_EEENS5_IJSH_SB_EEEEEEEvNS4_8identityENS4_13SM90_TMA_LOADES18_vS19_EENS_8epilogue10collective6detail29Sm90TmaWarpSpecializedAdapterINS1D_15DefaultEpilogueIaSJ_SJ_NS1C_6thread17LinearCombinationIaLi1EiiLNS1H_9ScaleType4KindE0ELNS_15FloatRoundStyleE2EaEENS1_15EpilogueDefaultEEEEEvvEEEEvNT_6ParamsE)
        /*1abc*/ 	.short	0x0210
        /*1abe*/ 	.short	0x0470


	//----- nvinfo : EIATTR_SW_WAR
	.align		4
.L_45:
        /*1ac0*/ 	.byte	0x04, 0x36
        /*1ac2*/ 	.short	(.L_47 - .L_46)
.L_46:
        /*1ac4*/ 	.word	0x00000008
.L_47:


//--------------------- .nv.callgraph             --------------------------
	.section	.nv.callgraph,"",@"SHT_CUDA_CALLGRAPH"
	.align	4
	.sectionentsize	8
	.align		4
        /*0000*/ 	.word	0x00000000
	.align		4
        /*0004*/ 	.word	0xffffffff
	.align		4
        /*0008*/ 	.word	index@(_ZN7cutlass13device_kernelINS_4gemm6kernel13GemmUniversalIN4cute5tupleIJiiiiEEENS1_10collective13CollectiveMmaINS1_34MainloopSm90TmaGmmaWarpSpecializedILi5ENS5_IJNS4_1CILi1EEENSA_ILi2EEESB_EEENS1_35KernelTmaWarpSpecializedCooperativeEEENS5_IJNSA_ILi256EEESG_NSA_ILi64EEEEEEaNS5_IJlSB_lEEEaSJ_NS4_8TiledMMAINS4_8MMA_AtomIJNS4_4SM904GMMA27MMA_64x256x32_S32S8S8_SS_TNEEEENS4_6LayoutINS5_IJSC_SB_SB_EEENS5_IJSB_NSA_ILi0EEESS_EEEEENS5_IJNS4_10UnderscoreESV_SV_EEEEENS4_23SM90_TMA_LOAD_MULTICASTENS4_14ComposedLayoutINS4_7SwizzleILi2ELi4ELi3EEENS4_18smem_ptr_flag_bitsILi8EEENSQ_INS5_IJNSA_ILi8EEESH_EEENS5_IJSH_SB_EEEEEEEvNS4_8identityENS4_13SM90_TMA_LOADES18_vS19_EENS_8epilogue10collective6detail29Sm90TmaWarpSpecializedAdapterINS1D_15DefaultEpilogueIaSJ_SJ_NS1C_6thread17LinearCombinationIaLi1EiiLNS1H_9ScaleType4KindE0ELNS_15FloatRoundStyleE2EaEENS1_15EpilogueDefaultEEEEEvvEEEEvNT_6ParamsE)
	.align		4
        /*000c*/ 	.word	index@(__assertfail)
	.align		4
        /*0010*/ 	.word	0x00000000
	.align		4
        /*0014*/ 	.word	0xfffffffe
	.align		4
        /*0018*/ 	.word	0x00000000
	.align		4
        /*001c*/ 	.word	0xfffffffd
	.align		4
        /*0020*/ 	.word	0x00000000
	.align		4
        /*0024*/ 	.word	0xfffffffc


//--------------------- .nv.constant4             --------------------------
	.section	.nv.constant4,"a",@progbits
	.align	8
	.align		8
.nv.constant4:
        /*0000*/ 	.dword	__assertfail
	.align		8
        /*0008*/ 	.dword	__unnamed_1
	.align		8
        /*0010*/ 	.dword	_ZN39_INTERNAL_9d99d049_4_k_cu_70f2bf20_62404cuda3std3__45__cpo5beginE
	.align		8
        /*0018*/ 	.dword	_ZN39_INTERNAL_9d99d049_4_k_cu_70f2bf20_62404cuda3std3__45__cpo3endE
	.align		8
        /*0020*/ 	.dword	_ZN39_INTERNAL_9d99d049_4_k_cu_70f2bf20_62404cuda3std3__45__cpo6cbeginE
	.align		8
        /*0028*/ 	.dword	_ZN39_INTERNAL_9d99d049_4_k_cu_70f2bf20_62404cuda3std3__45__cpo4cendE
	.align		8
        /*0030*/ 	.dword	_ZN39_INTERNAL_9d99d049_4_k_cu_70f2bf20_62404cuda3std3__441_GLOBAL__N__9d99d049_4_k_cu_70f2bf20_62406ignoreE
	.align		8
        /*0038*/ 	.dword	_ZN39_INTERNAL_9d99d049_4_k_cu_70f2bf20_62404cuda3std3__419piecewise_constructE
	.align		8
        /*0040*/ 	.dword	_ZN39_INTERNAL_9d99d049_4_k_cu_70f2bf20_62404cuda3std3__48in_placeE
	.align		8
        /*0048*/ 	.dword	_ZN39_INTERNAL_9d99d049_4_k_cu_70f2bf20_62404cuda3std6ranges3__45__cpo4swapE
	.align		8
        /*0050*/ 	.dword	_ZN39_INTERNAL_9d99d049_4_k_cu_70f2bf20_62404cuda3std6ranges3__45__cpo9iter_moveE
	.align		8
        /*0058*/ 	.dword	_ZN39_INTERNAL_9d99d049_4_k_cu_70f2bf20_62404cute7productE
	.align		8
        /*0060*/ 	.dword	_ZN39_INTERNAL_9d99d049_4_k_cu_70f2bf20_62404cute1_E
	.align		8
        /*0068*/ 	.dword	$str$22
	.align		8
        /*0070*/ 	.dword	$str$23


//--------------------- .text._ZN7cutlass13device_kernelINS_4gemm6kernel13GemmUniversalIN4cute5tupleIJiiiiEEENS1_10collective13CollectiveMmaINS1_34MainloopSm90TmaGmmaWarpSpecializedILi5ENS5_IJNS4_1CILi1EEENSA_ILi2EEESB_EEENS1_35KernelTmaWarpSpecializedCooperativeEEENS5_IJNSA_ILi256EEESG_NSA_ILi64EEEEEEaNS5_IJlSB_lEEEaSJ_NS4_8TiledMMAINS4_8MMA_AtomIJNS4_4SM904GMMA27MMA_64x256x32_S32S8S8_SS_TNEEEENS4_6LayoutINS5_IJSC_SB_SB_EEENS5_IJSB_NSA_ILi0EEESS_EEEEENS5_IJNS4_10UnderscoreESV_SV_EEEEENS4_23SM90_TMA_LOAD_MULTICASTENS4_14ComposedLayoutINS4_7SwizzleILi2ELi4ELi3EEENS4_18smem_ptr_flag_bitsILi8EEENSQ_INS5_IJNSA_ILi8EEESH_EEENS5_IJSH_SB_EEEEEEEvNS4_8identityENS4_13SM90_TMA_LOADES18_vS19_EENS_8epilogue10collective6detail29Sm90TmaWarpSpecializedAdapterINS1D_15DefaultEpilogueIaSJ_SJ_NS1C_6thread17LinearCombinationIaLi1EiiLNS1H_9ScaleType4KindE0ELNS_15FloatRoundStyleE2EaEENS1_15EpilogueDefaultEEEEEvvEEEEvNT_6ParamsE --------------------------
	.section	.text._ZN7cutlass13device_kernelINS_4gemm6kernel13GemmUniversalIN4cute5tupleIJiiiiEEENS1_10collective13CollectiveMmaINS1_34MainloopSm90TmaGmmaWarpSpecializedILi5ENS5_IJNS4_1CILi1EEENSA_ILi2EEESB_EEENS1_35KernelTmaWarpSpecializedCooperativeEEENS5_IJNSA_ILi256EEESG_NSA_ILi64EEEEEEaNS5_IJlSB_lEEEaSJ_NS4_8TiledMMAINS4_8MMA_AtomIJNS4_4SM904GMMA27MMA_64x256x32_S32S8S8_SS_TNEEEENS4_6LayoutINS5_IJSC_SB_SB_EEENS5_IJSB_NSA_ILi0EEESS_EEEEENS5_IJNS4_10UnderscoreESV_SV_EEEEENS4_23SM90_TMA_LOAD_MULTICASTENS4_14ComposedLayoutINS4_7SwizzleILi2ELi4ELi3EEENS4_18smem_ptr_flag_bitsILi8EEENSQ_INS5_IJNSA_ILi8EEESH_EEENS5_IJSH_SB_EEEEEEEvNS4_8identityENS4_13SM90_TMA_LOADES18_vS19_EENS_8epilogue10collective6detail29Sm90TmaWarpSpecializedAdapterINS1D_15DefaultEpilogueIaSJ_SJ_NS1C_6thread17LinearCombinationIaLi1EiiLNS1H_9ScaleType4KindE0ELNS_15FloatRoundStyleE2EaEENS1_15EpilogueDefaultEEEEEvvEEEEvNT_6ParamsE,"ax",@progbits
	.align	128
.text._ZN7cutlass13device_kernelINS_4gemm6kernel13GemmUniversalIN4cute5tupleIJiiiiEEENS1_10collective13CollectiveMmaINS1_34MainloopSm90TmaGmmaWarpSpecializedILi5ENS5_IJNS4_1CILi1EEENSA_ILi2EEESB_EEENS1_35KernelTmaWarpSpecializedCooperativeEEENS5_IJNSA_ILi256EEESG_NSA_ILi64EEEEEEaNS5_IJlSB_lEEEaSJ_NS4_8TiledMMAINS4_8MMA_AtomIJNS4_4SM904GMMA27MMA_64x256x32_S32S8S8_SS_TNEEEENS4_6LayoutINS5_IJSC_SB_SB_EEENS5_IJSB_NSA_ILi0EEESS_EEEEENS5_IJNS4_10UnderscoreESV_SV_EEEEENS4_23SM90_TMA_LOAD_MULTICASTENS4_14ComposedLayoutINS4_7SwizzleILi2ELi4ELi3EEENS4_18smem_ptr_flag_bitsILi8EEENSQ_INS5_IJNSA_ILi8EEESH_EEENS5_IJSH_SB_EEEEEEEvNS4_8identityENS4_13SM90_TMA_LOADES18_vS19_EENS_8epilogue10collective6detail29Sm90TmaWarpSpecializedAdapterINS1D_15DefaultEpilogueIaSJ_SJ_NS1C_6thread17LinearCombinationIaLi1EiiLNS1H_9ScaleType4KindE0ELNS_15FloatRoundStyleE2EaEENS1_15EpilogueDefaultEEEEEvvEEEEvNT_6ParamsE:
        .type           _ZN7cutlass13device_kernelINS_4gemm6kernel13GemmUniversalIN4cute5tupleIJiiiiEEENS1_10collective13CollectiveMmaINS1_34MainloopSm90TmaGmmaWarpSpecializedILi5ENS5_IJNS4_1CILi1EEENSA_ILi2EEESB_EEENS1_35KernelTmaWarpSpecializedCooperativeEEENS5_IJNSA_ILi256EEESG_NSA_ILi64EEEEEEaNS5_IJlSB_lEEEaSJ_NS4_8TiledMMAINS4_8MMA_AtomIJNS4_4SM904GMMA27MMA_64x256x32_S32S8S8_SS_TNEEEENS4_6LayoutINS5_IJSC_SB_SB_EEENS5_IJSB_NSA_ILi0EEESS_EEEEENS5_IJNS4_10UnderscoreESV_SV_EEEEENS4_23SM90_TMA_LOAD_MULTICASTENS4_14ComposedLayoutINS4_7SwizzleILi2ELi4ELi3EEENS4_18smem_ptr_flag_bitsILi8EEENSQ_INS5_IJNSA_ILi8EEESH_EEENS5_IJSH_SB_EEEEEEEvNS4_8identityENS4_13SM90_TMA_LOADES18_vS19_EENS_8epilogue10collective6detail29Sm90TmaWarpSpecializedAdapterINS1D_15DefaultEpilogueIaSJ_SJ_NS1C_6thread17LinearCombinationIaLi1EiiLNS1H_9ScaleType4KindE0ELNS_15FloatRoundStyleE2EaEENS1_15EpilogueDefaultEEEEEvvEEEEvNT_6ParamsE,@function
        .size           _ZN7cutlass13device_kernelINS_4gemm6kernel13GemmUniversalIN4cute5tupleIJiiiiEEENS1_10collective13CollectiveMmaINS1_34MainloopSm90TmaGmmaWarpSpecializedILi5ENS5_IJNS4_1CILi1EEENSA_ILi2EEESB_EEENS1_35KernelTmaWarpSpecializedCooperativeEEENS5_IJNSA_ILi256EEESG_NSA_ILi64EEEEEEaNS5_IJlSB_lEEEaSJ_NS4_8TiledMMAINS4_8MMA_AtomIJNS4_4SM904GMMA27MMA_64x256x32_S32S8S8_SS_TNEEEENS4_6LayoutINS5_IJSC_SB_SB_EEENS5_IJSB_NSA_ILi0EEESS_EEEEENS5_IJNS4_10UnderscoreESV_SV_EEEEENS4_23SM90_TMA_LOAD_MULTICASTENS4_14ComposedLayoutINS4_7SwizzleILi2ELi4ELi3EEENS4_18smem_ptr_flag_bitsILi8EEENSQ_INS5_IJNSA_ILi8EEESH_EEENS5_IJSH_SB_EEEEEEEvNS4_8identityENS4_13SM90_TMA_LOADES18_vS19_EENS_8epilogue10collective6detail29Sm90TmaWarpSpecializedAdapterINS1D_15DefaultEpilogueIaSJ_SJ_NS1C_6thread17LinearCombinationIaLi1EiiLNS1H_9ScaleType4KindE0ELNS_15FloatRoundStyleE2EaEENS1_15EpilogueDefaultEEEEEvvEEEEvNT_6ParamsE,(.L_x_589 - _ZN7cutlass13device_kernelINS_4gemm6kernel13GemmUniversalIN4cute5tupleIJiiiiEEENS1_10collective13CollectiveMmaINS1_34MainloopSm90TmaGmmaWarpSpecializedILi5ENS5_IJNS4_1CILi1EEENSA_ILi2EEESB_EEENS1_35KernelTmaWarpSpecializedCooperativeEEENS5_IJNSA_ILi256EEESG_NSA_ILi64EEEEEEaNS5_IJlSB_lEEEaSJ_NS4_8TiledMMAINS4_8MMA_AtomIJNS4_4SM904GMMA27MMA_64x256x32_S32S8S8_SS_TNEEEENS4_6LayoutINS5_IJSC_SB_SB_EEENS5_IJSB_NSA_ILi0EEESS_EEEEENS5_IJNS4_10UnderscoreESV_SV_EEEEENS4_23SM90_TMA_LOAD_MULTICASTENS4_14ComposedLayoutINS4_7SwizzleILi2ELi4ELi3EEENS4_18smem_ptr_flag_bitsILi8EEENSQ_INS5_IJNSA_ILi8EEESH_EEENS5_IJSH_SB_EEEEEEEvNS4_8identityENS4_13SM90_TMA_LOADES18_vS19_EENS_8epilogue10collective6detail29Sm90TmaWarpSpecializedAdapterINS1D_15DefaultEpilogueIaSJ_SJ_NS1C_6thread17LinearCombinationIaLi1EiiLNS1H_9ScaleType4KindE0ELNS_15FloatRoundStyleE2EaEENS1_15EpilogueDefaultEEEEEvvEEEEvNT_6ParamsE)
        .other          _ZN7cutlass13device_kernelINS_4gemm6kernel13GemmUniversalIN4cute5tupleIJiiiiEEENS1_10collective13CollectiveMmaINS1_34MainloopSm90TmaGmmaWarpSpecializedILi5ENS5_IJNS4_1CILi1EEENSA_ILi2EEESB_EEENS1_35KernelTmaWarpSpecializedCooperativeEEENS5_IJNSA_ILi256EEESG_NSA_ILi64EEEEEEaNS5_IJlSB_lEEEaSJ_NS4_8TiledMMAINS4_8MMA_AtomIJNS4_4SM904GMMA27MMA_64x256x32_S32S8S8_SS_TNEEEENS4_6LayoutINS5_IJSC_SB_SB_EEENS5_IJSB_NSA_ILi0EEESS_EEEEENS5_IJNS4_10UnderscoreESV_SV_EEEEENS4_23SM90_TMA_LOAD_MULTICASTENS4_14ComposedLayoutINS4_7SwizzleILi2ELi4ELi3EEENS4_18smem_ptr_flag_bitsILi8EEENSQ_INS5_IJNSA_ILi8EEESH_EEENS5_IJSH_SB_EEEEEEEvNS4_8identityENS4_13SM90_TMA_LOADES18_vS19_EENS_8epilogue10collective6detail29Sm90TmaWarpSpecializedAdapterINS1D_15DefaultEpilogueIaSJ_SJ_NS1C_6thread17LinearCombinationIaLi1EiiLNS1H_9ScaleType4KindE0ELNS_15FloatRoundStyleE2EaEENS1_15EpilogueDefaultEEEEEvvEEEEvNT_6ParamsE,@"STO_CUDA_ENTRY STV_DEFAULT"
_ZN7cutlass13device_kernelINS_4gemm6kernel13GemmUniversalIN4cute5tupleIJiiiiEEENS1_10collective13CollectiveMmaINS1_34MainloopSm90TmaGmmaWarpSpecializedILi5ENS5_IJNS4_1CILi1EEENSA_ILi2EEESB_EEENS1_35KernelTmaWarpSpecializedCooperativeEEENS5_IJNSA_ILi256EEESG_NSA_ILi64EEEEEEaNS5_IJlSB_lEEEaSJ_NS4_8TiledMMAINS4_8MMA_AtomIJNS4_4SM904GMMA27MMA_64x256x32_S32S8S8_SS_TNEEEENS4_6LayoutINS5_IJSC_SB_SB_EEENS5_IJSB_NSA_ILi0EEESS_EEEEENS5_IJNS4_10UnderscoreESV_SV_EEEEENS4_23SM90_TMA_LOAD_MULTICASTENS4_14ComposedLayoutINS4_7SwizzleILi2ELi4ELi3EEENS4_18smem_ptr_flag_bitsILi8EEENSQ_INS5_IJNSA_ILi8EEESH_EEENS5_IJSH_SB_EEEEEEEvNS4_8identityENS4_13SM90_TMA_LOADES18_vS19_EENS_8epilogue10collective6detail29Sm90TmaWarpSpecializedAdapterINS1D_15DefaultEpilogueIaSJ_SJ_NS1C_6thread17LinearCombinationIaLi1EiiLNS1H_9ScaleType4KindE0ELNS_15FloatRoundStyleE2EaEENS1_15EpilogueDefaultEEEEEvvEEEEvNT_6ParamsE:
[----:B------:R-:W0:Y:S02]  /*0000*/  LDC R1, c[0x0][0x28] ;  /* 0x00000a00ff017b82 */ /* 0x000e240000000800 */
[----:B0-----:R-:W-:Y:S01]  /*0010*/  VIADD R1, R1, 0xfffffb40 ;  /* 0xfffffb4001017836 */ /* 0x001fe20000000000 */
[----:B------:R-:W0:Y:S01]  /*0020*/  S2R R5, SR_TID.X ;  /* 0x0000000000057919 */ /* 0x000e220000002100 */
[----:B------:R-:W-:Y:S01]  /*0030*/  ELECT P0, URZ, PT ;  /* 0x00000000003f782f */ /* 0x000fe20003800000 */
[----:B------:R-:W-:Y:S01]  /*0040*/  BSSY B0, `(.L_x_0) ;  /* 0x0000015000007945 */ /* 0x000fe20003800000 */
[--C-:B0-----:R-:W-:Y:S02]  /*0050*/  SHF.R.U32.HI R0, RZ, 0x5, R5.reuse ;  /* 0x00000005ff007819 */ /* 0x101fe40000011605 */
[----:B------:R-:W-:-:S03]  /*0060*/  SHF.R.U32.HI R2, RZ, 0x7, R5 ;  /* 0x00000007ff027819 */ /* 0x000fc60000011605 */
[----:B------:R-:W0:Y:S04]  /*0070*/  SHFL.IDX PT, R3, R0, RZ, 0x1f ;  /* 0x00001fff00037589 */ /* 0x000e2800000e0000 */
[----:B------:R-:W1:Y:S01]  /*0080*/  SHFL.IDX PT, R2, R2, RZ, 0x1f ;  /* 0x00001fff02027589 */ /* 0x000e6200000e0000 */
[----:B0-----:R-:W-:Y:S02]  /*0090*/  R2UR UR9, R3 ;  /* 0x00000000030972ca */ /* 0x001fe400000e0000 */
[----:B-1----:R-:W-:-:S11]  /*00a0*/  R2UR UR5, R2 ;  /* 0x00000000020572ca */ /* 0x002fd600000e0000 */
[----:B------:R-:W-:Y:S02]  /*00b0*/  USHF.R.S32.HI UR4, URZ, 0x1f, UR9 ;  /* 0x0000001f3f047899 */ /* 0x000fe40008011409 */
[----:B------:R-:W-:Y:S02]  /*00c0*/  ISETP.NE.OR P0, PT, RZ, UR9, !P0 ;  /* 0x00000009ff007c0c */ /* 0x000fe4000c705670 */
[----:B------:R-:W-:-:S04]  /*00d0*/  ULEA.HI UR4, UR4, UR9, URZ, 0x2 ;  /* 0x0000000904047291 */ /* 0x000fc8000f8f103f */
[----:B------:R-:W-:-:S04]  /*00e0*/  ULOP3.LUT UR4, UR4, 0xfffffffc, URZ, 0xc0, !UPT ;  /* 0xfffffffc04047892 */ /* 0x000fc8000f8ec03f */
[----:B------:R-:W-:-:S03]  /*00f0*/  UIADD3 UR9, UR9, -UR4, URZ ;  /* 0x8000000409097290 */ /* 0x000fc6000fffe03f */
[----:B------:R-:W-:Y:S09]  /*0100*/  @P0 BRA `(.L_x_1) ;  /* 0x0000000000200947 */ /* 0x000ff20003800000 */
[----:B------:R-:W-:Y:S02]  /*0110*/  ULDC.64 UR6, c[0x0][0x198] ;  /* 0x0000660000067ab9 */ /* 0x000fe40000000a00 */
[----:B------:R-:W-:Y:S02]  /*0120*/  UIADD3 UR10, UP0, UR6, 0xf0, URZ ;  /* 0x000000f0060a7890 */ /* 0x000fe4000ff1e03f */
[----:B------:R-:W-:Y:S02]  /*0130*/  UIADD3 UR6, UP1, UR6, 0x1f0, URZ ;  /* 0x000001f006067890 */ /* 0x000fe4000ff3e03f */
[----:B------:R-:W-:Y:S02]  /*0140*/  UIADD3.X UR11, URZ, UR7, URZ, UP0, !UPT ;  /* 0x000000073f0b7290 */ /* 0x000fe400087fe43f */
[----:B------:R-:W-:-:S07]  /*0150*/  UIADD3.X UR7, URZ, UR7, URZ, UP1, !UPT ;  /* 0x000000073f077290 */ /* 0x000fce0008ffe43f */
[----:B------:R0:W-:Y:S02]  /*0160*/  UTMACCTL.PF [UR10] ;  /* 0x000000000a0079b9 */ /* 0x0001e40008040000 */
[----:B------:R0:W-:Y:S02]  /*0170*/  UTMACCTL.PF [UR6] ;  /* 0x00000000060079b9 */ /* 0x0001e40008040000 */
[----:B0-----:R-:W-:Y:S01]  /*0180*/  NOP ;  /* 0x0000000000007918 */ /* 0x001fe20000000000 */
.L_x_1:
[----:B------:R-:W-:Y:S05]  /*0190*/  BSYNC B0 ;  /* 0x0000000000007941 */ /* 0x000fea0003800000 */
.L_x_0:
[----:B------:R-:W0:Y:S01]  /*01a0*/  SHFL.IDX PT, R2, R0, RZ, 0x1f ;  /* 0x00001fff00027589 */ /* 0x000e2200000e0000 */
[----:B------:R-:W-:Y:S01]  /*01b0*/  UISETP.NE.AND UP0, UPT, UR9, 0x3, UPT ;  /* 0x000000030900788c */ /* 0x000fe2000bf05270 */
[----:B------:R-:W-:Y:S01]  /*01c0*/  ISETP.NE.AND P2, PT, RZ, UR5, PT ;  /* 0x00000005ff007c0c */ /* 0x000fe2000bf45270 */
[----:B------:R-:W-:Y:S02]  /*01d0*/  UIADD3 UR16, UR5, -0x1, URZ ;  /* 0xffffffff05107890 */ /* 0x000fe4000fffe03f */
[----:B------:R-:W-:Y:S02]  /*01e0*/  UISETP.EQ.OR UP0, UPT, UR9, URZ, !UP0 ;  /* 0x0000003f0900728c */ /* 0x000fe4000c702670 */
[----:B------:R-:W-:Y:S02]  /*01f0*/  UISETP.GE.U32.AND UP1, UPT, UR16, 0x2, UPT ;  /* 0x000000021000788c */ /* 0x000fe4000bf26070 */
[----:B------:R-:W-:-:S04]  /*0200*/  UISETP.EQ.AND UP0, UPT, UR5, URZ, UP0 ;  /* 0x0000003f0500728c */ /* 0x000fc80008702270 */
[----:B------:R-:W-:-:S04]  /*0210*/  USEL UR40, URZ, 0x1, !UP0 ;  /* 0x000000013f287887 */ /* 0x000fc8000c000000 */
[----:B------:R-:W-:Y:S01]  /*0220*/  USEL UR40, UR40, 0x2, UP1 ;  /* 0x0000000228287887 */ /* 0x000fe20008800000 */
[----:B0-----:R-:W-:-:S13]  /*0230*/  ISETP.NE.AND P0, PT, R2, RZ, PT ;  /* 0x000000ff0200720c */ /* 0x001fda0003f05270 */
[----:B------:R-:W-:Y:S05]  /*0240*/  @P0 BRA `(.L_x_2) ;  /* 0x0000000000600947 */ /* 0x000fea0003800000 */
[----:B------:R-:W0:Y:S01]  /*0250*/  S2UR UR8, SR_CgaCtaId ;  /* 0x00000000000879c3 */ /* 0x000e220000008800 */
[----:B------:R-:W-:Y:S01]  /*0260*/  UMOV UR4, 0x400 ;  /* 0x0000040000047882 */ /* 0x000fe20000000000 */
[----:B------:R-:W-:Y:S01]  /*0270*/  UMOV UR5, 0x1 ;  /* 0x0000000100057882 */ /* 0x000fe20000000000 */
[----:B------:R-:W-:Y:S01]  /*0280*/  UMOV UR6, 0x4 ;  /* 0x0000000400067882 */ /* 0x000fe20000000000 */
[----:B------:R-:W-:Y:S01]  /*0290*/  ELECT P0, URZ, PT ;  /* 0x00000000003f782f */ /* 0x000fe20003800000 */
[----:B------:R-:W-:-:S04]  /*02a0*/  UIADD3 UR6, -UR6, 0x100000, URZ ;  /* 0x0010000006067890 */ /* 0x000fc8000fffe13f */
[----:B------:R-:W-:Y:S02]  /*02b0*/  USHF.L.U32 UR7, UR6, 0xb, URZ ;  /* 0x0000000b06077899 */ /* 0x000fe4000800063f */
[----:B------:R-:W-:Y:S02]  /*02c0*/  USHF.L.U32 UR6, UR6, 0x1, URZ ;  /* 0x0000000106067899 */ /* 0x000fe4000800063f */
[----:B0-----:R-:W-:Y:S02]  /*02d0*/  ULEA UR8, UR8, UR4, 0x18 ;  /* 0x0000000408087291 */ /* 0x001fe4000f8ec03f */
[----:B------:R-:W-:-:S04]  /*02e0*/  UIADD3 UR4, -UR5, 0x100000, URZ ;  /* 0x0010000005047890 */ /* 0x000fc8000fffe13f */
[----:B------:R-:W-:Y:S02]  /*02f0*/  USHF.L.U32 UR5, UR4, 0xb, URZ ;  /* 0x0000000b04057899 */ /* 0x000fe4000800063f */
[----:B------:R-:W-:Y:S01]  /*0300*/  USHF.L.U32 UR4, UR4, 0x1, URZ ;  /* 0x0000000104047899 */ /* 0x000fe2000800063f */
[----:B------:R-:W0:Y:S11]  /*0310*/  FENCE.VIEW.ASYNC.S ;  /* 0x00000000000073c6 */ /* 0x000e360000000000 */
[----:B0-----:R0:W1:Y:S01]  /*0320*/  SYNCS.EXCH.64 URZ, [UR8], UR4 ;  /* 0x00000004083f75b2 */ /* 0x0010620008000100 */
[----:B------:R0:W2:Y:S01]  /*0330*/  SYNCS.EXCH.64 URZ, [UR8+0x28], UR6 ;  /* 0x00002806083f75b2 */ /* 0x0000a20008000100 */
[----:B------:R0:W3:Y:S01]  /*0340*/  SYNCS.EXCH.64 URZ, [UR8+0x8], UR4 ;  /* 0x00000804083f75b2 */ /* 0x0000e20008000100 */
[----:B------:R0:W4:Y:S01]  /*0350*/  SYNCS.EXCH.64 URZ, [UR8+0x30], UR6 ;  /* 0x00003006083f75b2 */ /* 0x0001220008000100 */
[----:B------:R0:W0:Y:S01]  /*0360*/  SYNCS.EXCH.64 URZ, [UR8+0x10], UR4 ;  /* 0x00001004083f75b2 */ /* 0x0000220008000100 */
[----:B------:R0:W0:Y:S01]  /*0370*/  SYNCS.EXCH.64 URZ, [UR8+0x38], UR6 ;  /* 0x00003806083f75b2 */ /* 0x0000220008000100 */
[----:B------:R0:W0:Y:S01]  /*0380*/  SYNCS.EXCH.64 URZ, [UR8+0x18], UR4 ;  /* 0x00001804083f75b2 */ /* 0x0000220008000100 */
[----:B------:R0:W0:Y:S01]  /*0390*/  SYNCS.EXCH.64 URZ, [UR8+0x40], UR6 ;  /* 0x00004006083f75b2 */ /* 0x0000220008000100 */
[----:B------:R0:W0:Y:S01]  /*03a0*/  SYNCS.EXCH.64 URZ, [UR8+0x20], UR4 ;  /* 0x00002004083f75b2 */ /* 0x0000220008000100 */
[----:B------:R0:W0:Y:S01]  /*03b0*/  SYNCS.EXCH.64 URZ, [UR8+0x48], UR6 ;  /* 0x00004806083f75b2 */ /* 0x0000220008000100 */
[----:B------:R-:W-:Y:S01]  /*03c0*/  NOP ;  /* 0x0000000000007918 */ /* 0x000fe20000000000 */
.L_x_2:
[----:B------:R-:W5:Y:S01]  /*03d0*/  S2UR UR10, SR_CTAID.Y ;  /* 0x00000000000a79c3 */ /* 0x000f620000002600 */
[----:B------:R-:W1:Y:S01]  /*03e0*/  SHFL.IDX PT, R0, R0, RZ, 0x1f ;  /* 0x00001fff00007589 */ /* 0x000e6200000e0000 */
[----:B------:R-:W-:Y:S02]  /*03f0*/  SHF.R.S32.HI R3, RZ, 0x1f, R5 ;  /* 0x0000001fff037819 */ /* 0x000fe40000011405 */
[----:B------:R-:W-:Y:S02]  /*0400*/  ELECT P0, URZ, PT ;  /* 0x00000000003f782f */ /* 0x000fe40003800000 */
[----:B------:R-:W-:Y:S01]  /*0410*/  SHF.R.S32.HI R7, RZ, 0x1f, R2 ;  /* 0x0000001fff077819 */ /* 0x000fe20000011402 */
[----:B0-----:R-:W-:Y:S01]  /*0420*/  ULDC UR4, c[0x0][0x154] ;  /* 0x0000550000047ab9 */ /* 0x001fe20000000800 */
[----:B------:R-:W-:Y:S01]  /*0430*/  LEA.HI R3, R3, R5, RZ, 0x7 ;  /* 0x0000000503037211 */ /* 0x000fe200078f38ff */
[----:B------:R-:W-:Y:S01]  /*0440*/  ULDC UR11, c[0x0][0x148] ;  /* 0x00005200000b7ab9 */ /* 0x000fe20000000800 */
[----:B------:R-:W0:Y:S01]  /*0450*/  S2UR UR13, SR_CTAID.X ;  /* 0x00000000000d79c3 */ /* 0x000e220000002500 */
[----:B------:R-:W-:Y:S01]  /*0460*/  LEA.HI R7, R7, R2, RZ, 0x2 ;  /* 0x0000000207077211 */ /* 0x000fe200078f10ff */
[----:B------:R-:W-:Y:S01]  /*0470*/  NOP ;  /* 0x0000000000007918 */ /* 0x000fe20000000000 */
[----:B------:R-:W-:Y:S01]  /*0480*/  LOP3.LUT R3, R3, 0xffffff80, RZ, 0xc0, !PT ;  /* 0xffffff8003037812 */ /* 0x000fe200078ec0ff */
[----:B------:R-:W-:Y:S01]  /*0490*/  NOP ;  /* 0x0000000000007918 */ /* 0x000fe20000000000 */
[----:B------:R-:W-:-:S03]  /*04a0*/  LOP3.LUT R7, R7, 0x3ffffffc, RZ, 0xc0, !PT ;  /* 0x3ffffffc07077812 */ /* 0x000fc600078ec0ff */
[----:B------:R-:W-:Y:S02]  /*04b0*/  IMAD.IADD R3, R5, 0x1, -R3 ;  /* 0x0000000105037824 */ /* 0x000fe400078e0a03 */
[----:B------:R-:W-:Y:S01]  /*04c0*/  IMAD.IADD R2, R2, 0x1, -R7 ;  /* 0x0000000102027824 */ /* 0x000fe200078e0a07 */
[----:B-----5:R-:W-:Y:S02]  /*04d0*/  I2FP.F32.U32 R4, UR10 ;  /* 0x0000000a00047c45 */ /* 0x020fe40008201000 */
[----:B-1----:R-:W-:Y:S02]  /*04e0*/  ISETP.NE.OR P0, PT, R0, RZ, !P0 ;  /* 0x000000ff0000720c */ /* 0x002fe40004705670 */
[----:B------:R-:W-:Y:S01]  /*04f0*/  SHF.R.S32.HI R0, RZ, 0x1f, R3 ;  /* 0x0000001fff007819 */ /* 0x000fe20000011403 */
[----:B------:R-:W-:Y:S01]  /*0500*/  FMUL R8, R4, UR4 ;  /* 0x0000000404087c20 */ /* 0x000fe20008400000 */
[----:B------:R-:W-:Y:S01]  /*0510*/  ULDC UR4, c[0x0][0x150] ;  /* 0x0000540000047ab9 */ /* 0x000fe20000000800 */
[----:B0-----:R-:W-:-:S02]  /*0520*/  I2FP.F32.U32 R4, UR13 ;  /* 0x0000000d00047c45 */ /* 0x001fc40008201000 */
[----:B------:R-:W-:Y:S02]  /*0530*/  LEA.HI R0, R0, R3, RZ, 0x3 ;  /* 0x0000000300007211 */ /* 0x000fe400078f18ff */
[----:B------:R-:W0:Y:S01]  /*0540*/  F2I.U32.TRUNC.NTZ R8, R8 ;  /* 0x0000000800087305 */ /* 0x000e22000020f000 */
[----:B------:R-:W-:Y:S01]  /*0550*/  FMUL R6, R4, UR4 ;  /* 0x0000000404067c20 */ /* 0x000fe20008400000 */
[--C-:B------:R-:W-:Y:S02]  /*0560*/  SHF.R.S32.HI R4, RZ, 0x3, R0.reuse ;  /* 0x00000003ff047819 */ /* 0x100fe40000011400 */
[----:B------:R-:W-:Y:S01]  /*0570*/  VOTEU.ALL UP0, P0 ;  /* 0x00000000003f7886 */ /* 0x000fe20000000000 */
[----:B------:R-:W-:Y:S01]  /*0580*/  SHF.R.S32.HI R5, RZ, 0x1f, R0 ;  /* 0x0000001fff057819 */ /* 0x000fe20000011400 */
[----:B------:R-:W-:Y:S01]  /*0590*/  UMOV UR4, 0x20 ;  /* 0x0000002000047882 */ /* 0x000fe20000000000 */
[----:B------:R-:W1:Y:S01]  /*05a0*/  LDC R0, c[0x0][0x140] ;  /* 0x00005000ff007b82 */ /* 0x000e620000000800 */
[----:B------:R-:W5:Y:S01]  /*05b0*/  F2I.U32.TRUNC.NTZ R6, R6 ;  /* 0x0000000600067305 */ /* 0x000f62000020f000 */
[----:B------:R-:W-:Y:S01]  /*05c0*/  LEA.HI R5, R5, R4, RZ, 0x2 ;  /* 0x0000000405057211 */ /* 0x000fe200078f10ff */
[----:B------:R-:W-:Y:S01]  /*05d0*/  @!UP0 UMOV UR7, 0x400 ;  /* 0x0000040000078882 */ /* 0x000fe20000000000 */
[----:B------:R-:W-:-:S04]  /*05e0*/  @!UP0 UIADD3 UR4, -UR4, 0x100000, URZ ;  /* 0x0010000004048890 */ /* 0x000fc8000fffe13f */
[----:B------:R-:W-:Y:S02]  /*05f0*/  @!UP0 USHF.L.U32 UR5, UR4, 0xb, URZ ;  /* 0x0000000b04058899 */ /* 0x000fe4000800063f */
[----:B------:R-:W-:Y:S01]  /*0600*/  @!UP0 USHF.L.U32 UR4, UR4, 0x1, URZ ;  /* 0x0000000104048899 */ /* 0x000fe2000800063f */
[----:B------:R-:W-:Y:S01]  /*0610*/  LOP3.LUT R5, R5, 0xfffffffc, RZ, 0xc0, !PT ;  /* 0xfffffffc05057812 */ /* 0x000fe200078ec0ff */
[----:B------:R-:W-:Y:S01]  /*0620*/  VOTEU.ALL UP1, P0 ;  /* 0x00000000003f7886 */ /* 0x000fe20000020000 */
[----:B------:R-:W2:Y:S01]  /*0630*/  @!UP0 S2UR UR8, SR_CgaCtaId ;  /* 0x00000000000889c3 */ /* 0x000ea20000008800 */
[----:B0-----:R-:W-:Y:S02]  /*0640*/  R2UR UR12, R8 ;  /* 0x00000000080c72ca */ /* 0x001fe400000e0000 */
[----:B------:R-:W-:Y:S01]  /*0650*/  IMAD.IADD R5, R4, 0x1, -R5 ;  /* 0x0000000104057824 */ /* 0x000fe200078e0a05 */
[----:B-----5:R-:W-:-:S04]  /*0660*/  R2UR UR6, R6 ;  /* 0x00000000060672ca */ /* 0x020fc800000e0000 */
[----:B------:R-:W-:-:S06]  /*0670*/  LEA R2, R2, R5, 0x2 ;  /* 0x0000000502027211 */ /* 0x000fcc00078e10ff */
[----:B------:R-:W-:Y:S01]  /*0680*/  UIADD3 UR12, -UR12, URZ, URZ ;  /* 0x0000003f0c0c7290 */ /* 0x000fe2000fffe13f */
[----:B------:R-:W-:Y:S01]  /*0690*/  IMAD.SHL.U32 R155, R2, 0x4, RZ ;  /* 0x00000004029b7824 */ /* 0x000fe200078e00ff */
[----:B-1----:R-:W-:Y:S02]  /*06a0*/  ISETP.EQ.U32.AND P3, PT, R0, 0x1, PT ;  /* 0x000000010000780c */ /* 0x002fe40003f62070 */
[----:B------:R-:W-:Y:S02]  /*06b0*/  UIMAD UR14, UR11, UR12, UR10 ;  /* 0x0000000c0b0e72a4 */ /* 0x000fe4000f8e020a */
[----:B------:R-:W-:Y:S01]  /*06c0*/  LOP3.LUT R155, R2, 0xc, R155, 0x78, !PT ;  /* 0x0000000c029b7812 */ /* 0x000fe200078e789b */
[----:B------:R-:W-:Y:S02]  /*06d0*/  UIADD3 UR6, -UR6, URZ, URZ ;  /* 0x0000003f06067290 */ /* 0x000fe4000fffe13f */
[----:B--2---:R-:W-:Y:S01]  /*06e0*/  @!UP0 ULEA UR7, UR8, UR7, 0x18 ;  /* 0x0000000708078291 */ /* 0x004fe2000f8ec03f */
[----:B------:R-:W-:Y:S01]  /*06f0*/  ISETP.NE.AND P1, PT, R155, UR14, PT ;  /* 0x0000000e9b007c0c */ /* 0x000fe2000bf25270 */
[----:B------:R-:W-:Y:S01]  /*0700*/  VOTEU.ALL UP0, P0 ;  /* 0x00000000003f7886 */ /* 0x000fe20000000000 */
[----:B------:R-:W-:Y:S01]  /*0710*/  ULDC UR8, c[0x0][0x144] ;  /* 0x0000510000087ab9 */ /* 0x000fe20000000800 */
[----:B------:R-:W-:Y:S01]  /*0720*/  LOP3.LUT P0, RZ, R3, 0x7, RZ, 0xc0, !PT ;  /* 0x0000000703ff7812 */ /* 0x000fe2000780c0ff */
[----:B------:R-:W-:-:S03]  /*0730*/  UIMAD UR8, UR8, UR6, UR13 ;  /* 0x00000006080872a4 */ /* 0x000fc6000f8e020d */
[----:B------:R-:W-:-:S03]  /*0740*/  ISETP.LT.U32.AND P0, PT, R155, 0x2, !P0 ;  /* 0x000000029b00780c */ /* 0x000fc60004701070 */
[----:B------:R-:W-:Y:S01]  /*0750*/  ISETP.EQ.OR P1, PT, RZ, UR8, !P1 ;  /* 0x00000008ff007c0c */ /* 0x000fe2000cf22670 */
[----:B------:R-:W0:Y:S02]  /*0760*/  FENCE.VIEW.ASYNC.S ;  /* 0x00000000000073c6 */ /* 0x000e240000000000 */
[----:B0-----:R0:W1:Y:S01]  /*0770*/  @!UP0 SYNCS.EXCH.64 URZ, [UR7+0x60], UR4 ;  /* 0x00006004073f85b2 */ /* 0x0010620008000100 */
[----:B------:R-:W-:-:S04]  /*0780*/  PLOP3.LUT P0, PT, P0, P1, PT, 0x80, 0x0 ;  /* 0x000000000000781c */ /* 0x000fc80000703070 */
[----:B------:R-:W-:Y:S01]  /*0790*/  P2R R19, PR, RZ, 0x1 ;  /* 0x00000001ff137803 */ /* 0x000fe20000000000 */
[----:B------:R0:W2:Y:S01]  /*07a0*/  @!UP1 SYNCS.EXCH.64 URZ, [UR7+0x68], UR4 ;  /* 0x00006804073f95b2 */ /* 0x0000a20008000100 */
[----:B------:R-:W-:Y:S01]  /*07b0*/  NOP ;  /* 0x0000000000007918 */ /* 0x000fe20000000000 */
[----:B------:R-:W-:Y:S06]  /*07c0*/  @!P3 BRA `(.L_x_3) ;  /* 0x000000000008b947 */ /* 0x000fec0003800000 */
[----:B-1234-:R-:W-:Y:S01]  /*07d0*/  UCGABAR_ARV ;  /* 0x00000000000079c7 */ /* 0x01efe20008000000 */
[----:B------:R-:W-:Y:S05]  /*07e0*/  BRA `(.L_x_4) ;  /* 0x0000000000047947 */ /* 0x000fea0003800000 */
.L_x_3:
[----:B-1234-:R-:W-:Y:S01]  /*07f0*/  NOP ;  /* 0x0000000000007918 */ /* 0x01efe20000000000 */
.L_x_4:
[----:B0-----:R-:W-:Y:S01]  /*0800*/  ULDC UR4, c[0x0][0x65c] ;  /* 0x0001970000047ab9 */ /* 0x001fe20000000800 */
[----:B------:R-:W-:Y:S01]  /*0810*/  UMOV UR5, URZ ;  /* 0x0000003f00057c82 */ /* 0x000fe20008000000 */
[----:B------:R-:W-:-:S03]  /*0820*/  UISETP.NE.AND UP0, UPT, UR4, 0x1, UPT ;  /* 0x000000010400788c */ /* 0x000fc6000bf05270 */
[----:B------:R-:W-:Y:S01]  /*0830*/  UMOV UR4, UR13 ;  /* 0x0000000d00047c82 */ /* 0x000fe20008000000 */
[----:B------:R-:W-:Y:S02]  /*0840*/  UP2UR UR46, UPR, URZ, 0x1 ;  /* 0x000000013f2e7883 */ /* 0x000fe40008000000 */
[----:B------:R-:W-:Y:S02]  /*0850*/  PLOP3.LUT P0, PT, PT, PT, UP0, 0x80, 0x0 ;  /* 0x000000000000781c */ /* 0x000fe40003f0f008 */
[----:B------:R-:W-:Y:S02]  /*0860*/  PLOP3.LUT P1, PT, PT, PT, UP0, 0x80, 0x0 ;  /* 0x000000000000781c */ /* 0x000fe40003f2f008 */
[----:B------:R-:W-:Y:S01]  /*0870*/  PLOP3.LUT P5, PT, PT, PT, UP0, 0x80, 0x0 ;  /* 0x000000000000781c */ /* 0x000fe20003faf008 */
[----:B------:R-:W-:Y:S01]  /*0880*/  @UP0 ULDC UR14, c[0x0][0x10] ;  /* 0x00000400000e0ab9 */ /* 0x000fe20000000800 */
[----:B------:R-:W-:Y:S01]  /*0890*/  @UP0 UMOV UR6, UR10 ;  /* 0x0000000a00060c82 */ /* 0x000fe20008000000 */
[----:B------:R-:W-:Y:S01]  /*08a0*/  @UP0 UMOV UR7, URZ ;  /* 0x0000003f00070c82 */ /* 0x000fe20008000000 */
[----:B------:R-:W-:Y:S01]  /*08b0*/  PLOP3.LUT P4, PT, PT, PT, UP0, 0x80, 0x0 ;  /* 0x000000000000781c */ /* 0x000fe20003f8f008 */
[----:B------:R-:W-:-:S03]  /*08c0*/  @UP0 UIMAD.WIDE.U32 UR14, UR13, UR14, UR6 ;  /* 0x0000000e0d0e02a5 */ /* 0x000fc6000f8e0006 */
[----:B------:R-:W-:Y:S01]  /*08d0*/  @!UP0 ULDC UR7, c[0x0][0xc] ;  /* 0x0000030000078ab9 */ /* 0x000fe20000000800 */
[----:B------:R-:W-:Y:S01]  /*08e0*/  @UP0 UMOV UR6, URZ ;  /* 0x0000003f00060c82 */ /* 0x000fe20008000000 */
[----:B------:R-:W-:Y:S01]  /*08f0*/  @!UP0 UIMAD.WIDE.U32 UR4, UR10, UR7, UR4 ;  /* 0x000000070a0482a5 */ /* 0x000fe2000f8e0004 */
[----:B------:R-:W-:Y:S01]  /*0900*/  IMAD.U32 R2, RZ, RZ, UR14 ;  /* 0x0000000eff027e24 */ /* 0x000fe2000f8e00ff */
[----:B------:R-:W-:Y:S02]  /*0910*/  @UP0 UIADD3 UR6, UR15, UR6, URZ ;  /* 0x000000060f060290 */ /* 0x000fe4000fffe03f */
[----:B------:R-:W-:Y:S02]  /*0920*/  IMAD.U32 R3, RZ, RZ, UR15 ;  /* 0x0000000fff037e24 */ /* 0x000fe4000f8e00ff */
[----:B------:R-:W-:Y:S02]  /*0930*/  @P0 IMAD.MOV.U32 R7, RZ, RZ, R2 ;  /* 0x000000ffff070224 */ /* 0x000fe400078e0002 */
[----:B------:R-:W-:Y:S01]  /*0940*/  IMAD.U32 R2, RZ, RZ, UR4 ;  /* 0x00000004ff027e24 */ /* 0x000fe2000f8e00ff */
[----:B------:R-:W-:Y:S01]  /*0950*/  @P1 MOV R6, UR6 ;  /* 0x0000000600061c02 */ /* 0x000fe20008000f00 */
[----:B------:R-:W-:-:S02]  /*0960*/  IMAD.U32 R5, RZ, RZ, UR5 ;  /* 0x00000005ff057e24 */ /* 0x000fc4000f8e00ff */
[----:B------:R-:W-:Y:S01]  /*0970*/  IMAD.U32 R3, RZ, RZ, UR5 ;  /* 0x00000005ff037e24 */ /* 0x000fe2000f8e00ff */
[----:B------:R-:W-:Y:S01]  /*0980*/  @!P4 MOV R7, R2 ;  /* 0x000000020007c202 */ /* 0x000fe20000000f00 */
[----:B------:R-:W-:Y:S02]  /*0990*/  @!P5 IMAD.MOV.U32 R6, RZ, RZ, R5 ;  /* 0x000000ffff06d224 */ /* 0x000fe400078e0005 */
[----:B------:R-:W-:-:S03]  /*09a0*/  IMAD.U32 R4, RZ, RZ, UR4 ;  /* 0x00000004ff047e24 */ /* 0x000fc6000f8e00ff */
[----:B------:R0:W-:Y:S04]  /*09b0*/  STL [R1+0x200], R6 ;  /* 0x0002000601007387 */ /* 0x0001e80000100800 */
[----:B------:R0:W-:Y:S01]  /*09c0*/  STL [R1+0x204], R7 ;  /* 0x0002040701007387 */ /* 0x0001e20000100800 */
[----:B------:R-:W-:Y:S05]  /*09d0*/  @!P3 BRA `(.L_x_5) ;  /* 0x00000000000cb947 */ /* 0x000fea0003800000 */
[----:B------:R-:W-:Y:S01]  /*09e0*/  UCGABAR_WAIT ;  /* 0x0000000000007dc7 */ /* 0x000fe20008000000 */
[----:B------:R-:W-:Y:S01]  /*09f0*/  CCTL.IVALL ;  /* 0x00000000ff00798f */ /* 0x000fe20002000000 */
[----:B------:R-:W-:Y:S05]  /*0a00*/  BRA `(.L_x_6) ;  /* 0x0000000000047947 */ /* 0x000fea0003800000 */
.L_x_5:
[----:B------:R-:W-:Y:S06]  /*0a10*/  BAR.SYNC.DEFER_BLOCKING 0x0 ;  /* 0x0000000000007b1d */ /* 0x000fec0000010000 */
.L_x_6:
[----:B------:R-:W-:Y:S05]  /*0a20*/  @!P2 BRA `(.L_x_7) ;  /* 0x0000012000c4a947 */ /* 0x000fea0003800000 */
[----:B------:R-:W-:-:S06]  /*0a30*/  UISETP.GT.U32.AND UP0, UPT, UR16, 0x1, UPT ;  /* 0x000000011000788c */ /* 0x000fcc000bf04070 */
[----:B------:R-:W-:-:S13]  /*0a40*/  PLOP3.LUT P0, PT, PT, PT, UP0, 0x80, 0x0 ;  /* 0x000000000000781c */ /* 0x000fda0003f0f008 */
[----:B------:R-:W-:Y:S05]  /*0a50*/  @P0 EXIT ;  /* 0x000000000000094d */ /* 0x000fea0003800000 */
[----:B------:R-:W-:Y:S01]  /*0a60*/  ULDC.64 UR4, c[0x0][0x650] ;  /* 0x0001940000047ab9 */ /* 0x000fe20000000a00 */
[----:B------:R-:W-:Y:S01]  /*0a70*/  UMOV UR41, 0xffffffff ;  /* 0xffffffff00297882 */ /* 0x000fe20000000000 */
[----:B------:R-:W-:Y:S01]  /*0a80*/  ISETP.GE.U32.AND P0, PT, R7, UR4, PT ;  /* 0x0000000407007c0c */ /* 0x000fe2000bf06070 */
[----:B------:R-:W-:Y:S01]  /*0a90*/  UMOV UR42, 0xffffffff ;  /* 0xffffffff002a7882 */ /* 0x000fe20000000000 */
[----:B------:R-:W-:Y:S01]  /*0aa0*/  UMOV UR43, 0xffffffff ;  /* 0xffffffff002b7882 */ /* 0x000fe20000000000 */
[----:B------:R-:W-:Y:S02]  /*0ab0*/  PRMT R0, RZ, 0x7610, R0 ;  /* 0x00007610ff007816 */ /* 0x000fe40000000000 */
[----:B------:R-:W-:-:S13]  /*0ac0*/  ISETP.GE.U32.AND.EX P0, PT, R6, UR5, PT, P0 ;  /* 0x0000000506007c0c */ /* 0x000fda000bf06100 */
[----:B------:R-:W-:Y:S05]  /*0ad0*/  @P0 BRA `(.L_x_8) ;  /* 0x0000000400480947 */ /* 0x000fea0003800000 */
[----:B------:R-:W-:Y:S01]  /*0ae0*/  ULDC.64 UR16, c[0x0][0x628] ;  /* 0x00018a0000107ab9 */ /* 0x000fe20000000a00 */
[C---:B------:R-:W-:Y:S01]  /*0af0*/  R2UR UR19, R7.reuse ;  /* 0x00000000071372ca */ /* 0x040fe200000e0000 */
[----:B------:R-:W-:Y:S01]  /*0b00*/  ULDC UR18, c[0x0][0x630] ;  /* 0x00018c0000127ab9 */ /* 0x000fe20000000800 */
[----:B------:R-:W-:Y:S02]  /*0b10*/  ISETP.NE.U32.AND P0, PT, RZ, UR16, PT ;  /* 0x00000010ff007c0c */ /* 0x000fe4000bf05070 */
[----:B------:R-:W-:Y:S02]  /*0b20*/  R2UR UR4, R7 ;  /* 0x00000000070472ca */ /* 0x000fe400000e0000 */
[----:B------:R-:W-:Y:S02]  /*0b30*/  ISETP.NE.AND.EX P0, PT, RZ, UR17, PT, P0 ;  /* 0x00000011ff007c0c */ /* 0x000fe4000bf05300 */
[----:B------:R-:W-:-:S11]  /*0b40*/  R2UR UR5, R6 ;  /* 0x00000000060572ca */ /* 0x000fd600000e0000 */
[----:B------:R-:W-:Y:S05]  /*0b50*/  @!P0 BRA `(.L_x_9) ;  /* 0x0000000000308947 */ /* 0x000fea0003800000 */
[----:B------:R-:W-:Y:S01]  /*0b60*/  R2UR UR4, R7 ;  /* 0x00000000070472ca */ /* 0x000fe200000e0000 */
[----:B------:R-:W-:Y:S01]  /*0b70*/  ULDC UR9, c[0x0][0x634] ;  /* 0x00018d0000097ab9 */ /* 0x000fe20000000800 */
[----:B------:R-:W-:-:S11]  /*0b80*/  R2UR UR13, R6 ;  /* 0x00000000060d72ca */ /* 0x000fd600000e0000 */
[----:B------:R-:W-:-:S04]  /*0b90*/  UIADD3 UR9, UP0, UR4, UR9, URZ ;  /* 0x0000000904097290 */ /* 0x000fc8000ff1e03f */
[----:B------:R-:W-:-:S04]  /*0ba0*/  UIADD3.X UR13, URZ, UR13, URZ, UP0, !UPT ;  /* 0x0000000d3f0d7290 */ /* 0x000fc800087fe43f */
[----:B------:R-:W-:-:S04]  /*0bb0*/  UIMAD.WIDE.U32 UR4, UR13, UR16, URZ ;  /* 0x000000100d0472a5 */ /* 0x000fc8000f8e003f */
[----:B------:R-:W-:Y:S02]  /*0bc0*/  UIMAD.WIDE.U32 UR6, UP0, UR9, UR17, UR4 ;  /* 0x00000011090672a5 */ /* 0x000fe4000f800004 */
[----:B------:R-:W-:Y:S02]  /*0bd0*/  UIMAD.WIDE.U32 UR4, UR9, UR16, URZ ;  /* 0x00000010090472a5 */ /* 0x000fe4000f8e003f */
[----:B------:R-:W-:Y:S02]  /*0be0*/  UIADD3.X UR15, URZ, URZ, URZ, UP0, !UPT ;  /* 0x0000003f3f0f7290 */ /* 0x000fe400087fe43f */
[----:B------:R-:W-:Y:S01]  /*0bf0*/  UIADD3 URZ, UP0, UR5, UR6, URZ ;  /* 0x00000006053f7290 */ /* 0x000fe2000ff1e03f */
[----:B------:R-:W-:-:S03]  /*0c00*/  UMOV UR14, UR7 ;  /* 0x00000007000e7c82 */ /* 0x000fc60008000000 */
[----:B------:R-:W-:-:S12]  /*0c10*/  UIMAD.WIDE.U32.X UR4, UR13, UR17, UR14, UP0 ;  /* 0x000000110d0472a5 */ /* 0x000fd800080e040e */
.L_x_9:
[----:B------:R-:W-:Y:S01]  /*0c20*/  USHF.R.U64 UR43, UR4, UR18, UR5 ;  /* 0x00000012042b7299 */ /* 0x000fe20008001205 */
[----:B------:R-:W-:Y:S01]  /*0c30*/  R2UR UR7, R6 ;  /* 0x00000000060772ca */ /* 0x000fe200000e0000 */
[----:B------:R-:W-:Y:S02]  /*0c40*/  USHF.R.U32.HI UR4, URZ, UR18, UR5 ;  /* 0x000000123f047299 */ /* 0x000fe40008011605 */
[----:B------:R-:W-:Y:S01]  /*0c50*/  UIADD3 UR5, UP0, URZ, -UR43, URZ ;  /* 0x8000002b3f057290 */ /* 0x000fe2000ff1e03f */
[----:B------:R-:W-:Y:S01]  /*0c60*/  ULDC.64 UR14, c[0x0][0x620] ;  /* 0x00018800000e7ab9 */ /* 0x000fe20000000a00 */
[----:B------:R-:W-:Y:S02]  /*0c70*/  UMOV UR6, UR19 ;  /* 0x0000001300067c82 */ /* 0x000fe40008000000 */
[----:B------:R-:W-:Y:S01]  /*0c80*/  UIADD3.X UR4, URZ, ~UR4, URZ, UP0, !UPT ;  /* 0x800000043f047290 */ /* 0x000fe200087fe43f */
[----:B------:R-:W-:Y:S01]  /*0c90*/  ULDC UR9, c[0x0][0x618] ;  /* 0x0001860000097ab9 */ /* 0x000fe20000000800 */
[----:B------:R-:W-:-:S02]  /*0ca0*/  UIMAD UR12, UR11, UR12, UR10 ;  /* 0x0000000c0b0c72a4 */ /* 0x000fc4000f8e020a */
[----:B------:R-:W-:Y:S02]  /*0cb0*/  UIMAD UR4, UR4, UR14, URZ ;  /* 0x0000000e040472a4 */ /* 0x000fe4000f8e023f */
[----:B------:R-:W-:Y:S02]  /*0cc0*/  UIMAD.WIDE.U32 UR6, UR5, UR14, UR6 ;  /* 0x0000000e050672a5 */ /* 0x000fe4000f8e0006 */
[----:B------:R-:W-:Y:S01]  /*0cd0*/  UIMAD UR4, UR5, UR15, UR4 ;  /* 0x0000000f050472a4 */ /* 0x000fe2000f8e0204 */
[----:B------:R-:W-:Y:S01]  /*0ce0*/  ULDC UR10, c[0x0][0x608] ;  /* 0x00018200000a7ab9 */ /* 0x000fe20000000800 */
[----:B------:R-:W-:Y:S02]  /*0cf0*/  ULDC UR18, c[0x0][0x658] ;  /* 0x0001960000127ab9 */ /* 0x000fe40000000800 */
[----:B------:R-:W-:Y:S01]  /*0d00*/  UIADD3 UR7, UR7, UR4, URZ ;  /* 0x0000000407077290 */ /* 0x000fe2000fffe03f */
[----:B------:R-:W-:Y:S02]  /*0d10*/  UMOV UR11, 0xffffffff ;  /* 0xffffffff000b7882 */ /* 0x000fe40000000000 */
[----:B------:R-:W-:Y:S01]  /*0d20*/  ULDC.64 UR4, c[0x0][0x640] ;  /* 0x0001900000047ab9 */ /* 0x000fe20000000a00 */
[----:B------:R-:W-:Y:S01]  /*0d30*/  USHF.R.U64 UR16, UR6, UR9, UR7 ;  /* 0x0000000906107299 */ /* 0x000fe20008001207 */
[----:B------:R-:W-:Y:S01]  /*0d40*/  ISETP.NE.U32.AND P0, PT, RZ, UR4, PT ;  /* 0x00000004ff007c0c */ /* 0x000fe2000bf05070 */
[----:B------:R-:W-:-:S02]  /*0d50*/  USHF.R.U32.HI UR7, URZ, UR9, UR7 ;  /* 0x000000093f077299 */ /* 0x000fc40008011607 */
[----:B------:R-:W-:Y:S01]  /*0d60*/  USHF.L.U32 UR6, UR11, UR18, URZ ;  /* 0x000000120b067299 */ /* 0x000fe2000800063f */
[----:B------:R-:W-:Y:S01]  /*0d70*/  ISETP.NE.AND.EX P0, PT, RZ, UR5, PT, P0 ;  /* 0x00000005ff007c0c */ /* 0x000fe2000bf05300 */
[----:B------:R-:W-:Y:S02]  /*0d80*/  USHF.R.U64 UR22, UR16, UR10, UR7 ;  /* 0x0000000a10167299 */ /* 0x000fe40008001207 */
[----:B------:R-:W-:Y:S02]  /*0d90*/  USHF.R.U32.HI UR7, URZ, UR10, UR7 ;  /* 0x0000000a3f077299 */ /* 0x000fe40008011607 */
[----:B------:R-:W-:Y:S02]  /*0da0*/  UISETP.NE.AND UP1, UPT, UR46, URZ, UPT ;  /* 0x0000003f2e00728c */ /* 0x000fe4000bf25270 */
[----:B------:R-:W-:Y:S01]  /*0db0*/  USHF.R.U64 UR23, UR22, UR18, UR7 ;  /* 0x0000001216177299 */ /* 0x000fe20008001207 */
[----:B------:R-:W-:Y:S01]  /*0dc0*/  ULDC UR17, c[0x0][0x600] ;  /* 0x0001800000117ab9 */ /* 0x000fe20000000800 */
[----:B------:R-:W-:-:S02]  /*0dd0*/  ULOP3.LUT UR13, URZ, UR6, URZ, 0x33, !UPT ;  /* 0x000000063f0d7292 */ /* 0x000fc4000f8e333f */
[----:B------:R-:W-:Y:S02]  /*0de0*/  UIADD3 UR15, UR17, -0x1, URZ ;  /* 0xffffffff110f7890 */ /* 0x000fe4000fffe03f */
[----:B------:R-:W-:Y:S02]  /*0df0*/  USEL UR12, UR8, UR12, !UP1 ;  /* 0x0000000c080c7287 */ /* 0x000fe4000c800000 */
[----:B------:R-:W-:Y:S01]  /*0e00*/  USHF.R.U32.HI UR7, URZ, UR18, UR7 ;  /* 0x000000123f077299 */ /* 0x000fe20008011607 */
[----:B------:R-:W-:Y:S01]  /*0e10*/  ULDC UR19, c[0x0][0x648] ;  /* 0x0001920000137ab9 */ /* 0x000fe20000000800 */
[----:B------:R-:W-:Y:S01]  /*0e20*/  ULDC UR20, c[0x0][0x638] ;  /* 0x00018e0000147ab9 */ /* 0x000fe20000000800 */
[----:B------:R-:W-:Y:S01]  /*0e30*/  UMOV UR21, 0x1 ;  /* 0x0000000100157882 */ /* 0x000fe20000000000 */
[----:B------:R-:W-:Y:S01]  /*0e40*/  UMOV UR6, UR23 ;  /* 0x0000001700067c82 */ /* 0x000fe20008000000 */
[----:B------:R-:W-:Y:S07]  /*0e50*/  @!P0 BRA `(.L_x_10) ;  /* 0x0000000000308947 */ /* 0x000fee0003800000 */
[----:B------:R-:W-:Y:S02]  /*0e60*/  ULDC UR10, c[0x0][0x64c] ;  /* 0x00019300000a7ab9 */ /* 0x000fe40000000800 */
        /* <DEDUP_REMOVED lines=8> */
[----:B------:R-:W-:-:S07]  /*0ef0*/  UIMAD.WIDE.U32.X UR4, UR14, UR5, UR10, UP0 ;  /* 0x000000050e0472a5 */ /* 0x000fce00080e040a */
[----:B------:R-:W-:Y:S01]  /*0f00*/  UMOV UR6, UR4 ;  /* 0x0000000400067c82 */ /* 0x000fe20008000000 */
[----:B------:R-:W-:-:S05]  /*0f10*/  UMOV UR7, UR5 ;  /* 0x0000000500077c82 */ /* 0x000fca0008000000 */
.L_x_10:
[----:B------:R-:W-:Y:S01]  /*0f20*/  USHF.R.U64 UR5, UR6, UR19, UR7 ;  /* 0x0000001306057299 */ /* 0x000fe20008001207 */
[----:B------:R-:W-:Y:S01]  /*0f30*/  IMAD.MOV.U32 R0, RZ, RZ, 0x1 ;  /* 0x00000001ff007424 */ /* 0x000fe200078e00ff */
[----:B------:R-:W-:Y:S02]  /*0f40*/  USHF.L.U32 UR4, UR21, UR18, URZ ;  /* 0x0000001215047299 */ /* 0x000fe4000800063f */
[----:B------:R-:W-:Y:S02]  /*0f50*/  ULOP3.LUT UR13, UR22, UR13, URZ, 0xc0, !UPT ;  /* 0x0000000d160d7292 */ /* 0x000fe4000f8ec03f */
[----:B------:R-:W-:Y:S02]  /*0f60*/  UIADD3 UR6, -UR5, URZ, URZ ;  /* 0x0000003f05067290 */ /* 0x000fe4000fffe13f */
[----:B------:R-:W-:Y:S02]  /*0f70*/  UIMAD UR13, UR4, UR5, UR13 ;  /* 0x00000005040d72a4 */ /* 0x000fe4000f8e020d */
[----:B------:R-:W-:-:S02]  /*0f80*/  ULOP3.LUT UR15, UR16, UR15, URZ, 0xc0, !UPT ;  /* 0x0000000f100f7292 */ /* 0x000fc4000f8ec03f */
[----:B------:R-:W-:Y:S01]  /*0f90*/  UIMAD UR4, UR6, UR20, UR23 ;  /* 0x00000014060472a4 */ /* 0x000fe2000f8e0217 */
[----:B------:R-:W-:Y:S01]  /*0fa0*/  ULDC UR5, c[0x0][0x610] ;  /* 0x0001840000057ab9 */ /* 0x000fe20000000800 */
[----:B------:R-:W-:Y:S02]  /*0fb0*/  UISETP.NE.AND UP0, UPT, UR46, URZ, UPT ;  /* 0x0000003f2e00728c */ /* 0x000fe4000bf05270 */
[----:B------:R-:W-:Y:S02]  /*0fc0*/  UIMAD UR12, UR13, UR5, UR12 ;  /* 0x000000050d0c72a4 */ /* 0x000fe4000f8e020c */
[----:B------:R-:W-:-:S04]  /*0fd0*/  UIMAD UR4, UR4, UR17, UR15 ;  /* 0x00000011040472a4 */ /* 0x000fc8000f8e020f */
[----:B------:R-:W-:Y:S02]  /*0fe0*/  USEL UR42, UR4, UR12, !UP0 ;  /* 0x0000000c042a7287 */ /* 0x000fe4000c000000 */
[----:B------:R-:W-:-:S12]  /*0ff0*/  USEL UR41, UR12, UR4, !UP0 ;  /* 0x000000040c297287 */ /* 0x000fd8000c000000 */
.L_x_8:
[----:B------:R-:W-:-:S08]  /*1000*/  NOP ;  /* 0x0000000000007918 */ /* 0x000fd00000000000 */
[----:B------:R-:W1:Y:S02]  /*1010*/  USETMAXREG.TRY_ALLOC.CTAPOOL UP0, 0xf0 ;  /* 0x000000f0000079c8 */ /* 0x000e640008000600 */
[----:B-1----:R-:W-:-:S13]  /*1020*/  PLOP3.LUT P0, PT, PT, PT, UP0, 0x80, 0x0 ;  /* 0x000000000000781c */ /* 0x002fda0003f0f008 */
[----:B------:R-:W-:Y:S05]  /*1030*/  @!P0 BRA `(.L_x_8) ;  /* 0xfffffffc00f08947 */ /* 0x000fea000383ffff */
[----:B------:R-:W-:Y:S01]  /*1040*/  ULDC.64 UR4, c[0x0][0x598] ;  /* 0x0001660000047ab9 */ /* 0x000fe20000000a00 */
[----:B------:R-:W-:Y:S01]  /*1050*/  ULDC.64 UR36, c[0x0][0x208] ;  /* 0x0000820000247ab9 */ /* 0x000fe20000000a00 */
[----:B------:R-:W-:-:S04]  /*1060*/  ISETP.NE.U32.AND P0, PT, RZ, UR4, PT ;  /* 0x00000004ff007c0c */ /* 0x000fc8000bf05070 */
[----:B------:R-:W-:-:S13]  /*1070*/  ISETP.NE.AND.EX P0, PT, RZ, UR5, PT, P0 ;  /* 0x00000005ff007c0c */ /* 0x000fda000bf05300 */
[----:B------:R-:W-:Y:S05]  /*1080*/  @!P0 BRA `(.L_x_11) ;  /* 0x00000000001c8947 */ /* 0x000fea0003800000 */
[----:B------:R-:W1:Y:S02]  /*1090*/  LDC.64 R2, c[0x0][0x598] ;  /* 0x00016600ff027b82 */ /* 0x000e640000000a00 */
[----:B-1----:R-:W2:Y:S02]  /*10a0*/  LDG.E.64 R2, desc[UR36][R2.64] ;  /* 0x0000002402027981 */ /* 0x002ea4000c1e1b00 */
[----:B--2---:R-:W-:-:S04]  /*10b0*/  ISETP.NE.U32.AND P0, PT, R2, RZ, PT ;  /* 0x000000ff0200720c */ /* 0x004fc80003f05070 */
[----:B------:R-:W-:-:S13]  /*10c0*/  ISETP.NE.AND.EX P0, PT, R3, RZ, PT, P0 ;  /* 0x000000ff0300720c */ /* 0x000fda0003f05300 */
[----:B------:R-:W-:Y:S05]  /*10d0*/  @!P0 BRA `(.L_x_11) ;  /* 0x0000000000088947 */ /* 0x000fea0003800000 */
[----:B------:R1:W5:Y:S01]  /*10e0*/  LD.E R17, desc[UR36][R2.64] ;  /* 0x0000002402117980 */ /* 0x000362000c101900 */
[----:B------:R-:W-:Y:S05]  /*10f0*/  BRA `(.L_x_12) ;  /* 0x0000000000247947 */ /* 0x000fea0003800000 */
.L_x_11:
[----:B------:R-:W-:Y:S02]  /*1100*/  ULDC.64 UR4, c[0x0][0x588] ;  /* 0x0001620000047ab9 */ /* 0x000fe40000000a00 */
[----:B------:R-:W-:-:S04]  /*1110*/  ISETP.NE.U32.AND P0, PT, RZ, UR4, PT ;  /* 0x00000004ff007c0c */ /* 0x000fc8000bf05070 */
[----:B------:R-:W-:-:S13]  /*1120*/  ISETP.NE.AND.EX P0, PT, RZ, UR5, PT, P0 ;  /* 0x00000005ff007c0c */ /* 0x000fda000bf05300 */
[----:B------:R-:W-:Y:S05]  /*1130*/  @!P0 BRA `(.L_x_13) ;  /* 0x00000000000c8947 */ /* 0x000fea0003800000 */
[----:B------:R-:W1:Y:S02]  /*1140*/  LDC.64 R2, c[0x0][0x588] ;  /* 0x00016200ff027b82 */ /* 0x000e640000000a00 */
[----:B-1----:R2:W5:Y:S01]  /*1150*/  LDG.E R17, desc[UR36][R2.64] ;  /* 0x0000002402117981 */ /* 0x002562000c1e1900 */
[----:B------:R-:W-:Y:S05]  /*1160*/  BRA `(.L_x_12) ;  /* 0x0000000000087947 */ /* 0x000fea0003800000 */
.L_x_13:
[----:B------:R-:W-:Y:S02]  /*1170*/  ULDC UR4, c[0x0][0x580] ;  /* 0x0001600000047ab9 */ /* 0x000fe40000000800 */
[----:B------:R-:W-:-:S07]  /*1180*/  IMAD.U32 R17, RZ, RZ, UR4 ;  /* 0x00000004ff117e24 */ /* 0x000fce000f8e00ff */
.L_x_12:
[----:B------:R-:W-:Y:S02]  /*1190*/  ULDC.64 UR4, c[0x0][0x5a0] ;  /* 0x0001680000047ab9 */ /* 0x000fe40000000a00 */
[----:B------:R-:W-:-:S04]  /*11a0*/  ISETP.NE.U32.AND P0, PT, RZ, UR4, PT ;  /* 0x00000004ff007c0c */ /* 0x000fc8000bf05070 */
[----:B------:R-:W-:-:S13]  /*11b0*/  ISETP.NE.AND.EX P0, PT, RZ, UR5, PT, P0 ;  /* 0x00000005ff007c0c */ /* 0x000fda000bf05300 */
[----:B------:R-:W-:Y:S05]  /*11c0*/  @!P0 BRA `(.L_x_14) ;  /* 0x00000000001c8947 */ /* 0x000fea0003800000 */
[----:B-12---:R-:W1:Y:S02]  /*11d0*/  LDC.64 R2, c[0x0][0x5a0] ;  /* 0x00016800ff027b82 */ /* 0x006e640000000a00 */
[----:B-1----:R-:W2:Y:S02]  /*11e0*/  LDG.E.64 R2, desc[UR36][R2.64] ;  /* 0x0000002402027981 */ /* 0x002ea4000c1e1b00 */
[----:B--2---:R-:W-:-:S04]  /*11f0*/  ISETP.NE.U32.AND P0, PT, R2, RZ, PT ;  /* 0x000000ff0200720c */ /* 0x004fc80003f05070 */
[----:B------:R-:W-:-:S13]  /*1200*/  ISETP.NE.AND.EX P0, PT, R3, RZ, PT, P0 ;  /* 0x000000ff0300720c */ /* 0x000fda0003f05300 */
[----:B------:R-:W-:Y:S05]  /*1210*/  @!P0 BRA `(.L_x_14) ;  /* 0x0000000000088947 */ /* 0x000fea0003800000 */
[----:B------:R1:W5:Y:S01]  /*1220*/  LD.E R18, desc[UR36][R2.64] ;  /* 0x0000002402127980 */ /* 0x000362000c101900 */
[----:B------:R-:W-:Y:S05]  /*1230*/  BRA `(.L_x_15) ;  /* 0x0000000000247947 */ /* 0x000fea0003800000 */
.L_x_14:
[----:B------:R-:W-:Y:S02]  /*1240*/  ULDC.64 UR4, c[0x0][0x590] ;  /* 0x0001640000047ab9 */ /* 0x000fe40000000a00 */
[----:B------:R-:W-:-:S04]  /*1250*/  ISETP.NE.U32.AND P0, PT, RZ, UR4, PT ;  /* 0x00000004ff007c0c */ /* 0x000fc8000bf05070 */
[----:B------:R-:W-:-:S13]  /*1260*/  ISETP.NE.AND.EX P0, PT, RZ, UR5, PT, P0 ;  /* 0x00000005ff007c0c */ /* 0x000fda000bf05300 */
[----:B------:R-:W-:Y:S05]  /*1270*/  @!P0 BRA `(.L_x_16) ;  /* 0x00000000000c8947 */ /* 0x000fea0003800000 */
[----:B-12---:R-:W1:Y:S02]  /*1280*/  LDC.64 R2, c[0x0][0x590] ;  /* 0x00016400ff027b82 */ /* 0x006e640000000a00 */
[----:B-1----:R2:W5:Y:S01]  /*1290*/  LDG.E R18, desc[UR36][R2.64] ;  /* 0x0000002402127981 */ /* 0x002562000c1e1900 */
[----:B------:R-:W-:Y:S05]  /*12a0*/  BRA `(.L_x_15) ;  /* 0x0000000000087947 */ /* 0x000fea0003800000 */
.L_x_16:
[----:B------:R-:W-:Y:S02]  /*12b0*/  ULDC UR4, c[0x0][0x584] ;  /* 0x0001610000047ab9 */ /* 0x000fe40000000800 */
[----:B------:R-:W-:-:S07]  /*12c0*/  IMAD.U32 R18, RZ, RZ, UR4 ;  /* 0x00000004ff127e24 */ /* 0x000fce000f8e00ff */
.L_x_15:
[----:B------:R-:W-:-:S13]  /*12d0*/  LOP3.LUT P0, RZ, R0, 0xff, RZ, 0xc0, !PT ;  /* 0x000000ff00ff7812 */ /* 0x000fda000780c0ff */
[----:B------:R-:W-:Y:S05]  /*12e0*/  @!P0 EXIT ;  /* 0x000000000000894d */ /* 0x000fea0003800000 */
[----:B------:R-:W-:Y:S01]  /*12f0*/  ULDC UR4, c[0x0][0x28c] ;  /* 0x0000a30000047ab9 */ /* 0x000fe20000000800 */
[----:B------:R-:W-:Y:S01]  /*1300*/  UMOV UR38, URZ ;  /* 0x0000003f00267c82 */ /* 0x000fe20008000000 */
[----:B------:R-:W-:Y:S01]  /*1310*/  UIADD3 UR4, UR4, 0x3f, URZ ;  /* 0x0000003f04047890 */ /* 0x000fe2000fffe03f */
[----:B------:R-:W-:-:S03]  /*1320*/  UMOV UR39, URZ ;  /* 0x0000003f00277c82 */ /* 0x000fc60008000000 */
[----:B------:R-:W-:-:S04]  /*1330*/  USHF.R.S32.HI UR5, URZ, 0x1f, UR4 ;  /* 0x0000001f3f057899 */ /* 0x000fc80008011404 */
[----:B------:R-:W-:-:S04]  /*1340*/  ULEA.HI UR5, UR5, UR4, URZ, 0x6 ;  /* 0x0000000405057291 */ /* 0x000fc8000f8f303f */
[----:B------:R-:W-:-:S12]  /*1350*/  USHF.R.S32.HI UR44, URZ, 0x6, UR5 ;  /* 0x000000063f2c7899 */ /* 0x000fd80008011405 */
.L_x_552:
[----:B------:R-:W3:Y:S01]  /*1360*/  S2R R0, SR_TID.X ;  /* 0x0000000000007919 */ /* 0x000ee20000002100 */
[----:B----4-:R-:W4:Y:S01]  /*1370*/  S2UR UR7, SR_CgaCtaId ;  /* 0x00000000000779c3 */ /* 0x010f220000008800 */
[----:B------:R-:W-:Y:S02]  /*1380*/  UMOV UR6, 0x400 ;  /* 0x0000040000067882 */ /* 0x000fe40000000000 */
[----:B----4-:R-:W-:Y:S01]  /*1390*/  ULEA UR6, UR7, UR6, 0x18 ;  /* 0x0000000607067291 */ /* 0x010fe2000f8ec03f */
[----:B---3--:R-:W-:-:S04]  /*13a0*/  LOP3.LUT R0, R0, 0x80, RZ, 0xc0, !PT ;  /* 0x0000008000007812 */ /* 0x008fc800078ec0ff */
[----:B------:R-:W-:-:S06]  /*13b0*/  SHF.R.U32.HI R0, RZ, 0x7, R0 ;  /* 0x00000007ff007819 */ /* 0x000fcc0000011600 */
[----:B------:R-:W3:Y:S02]  /*13c0*/  SHFL.IDX PT, R0, R0, RZ, 0x1f ;  /* 0x00001fff00007589 */ /* 0x000ee400000e0000 */
[----:B---3--:R-:W-:-:S13]  /*13d0*/  R2UR UR4, R0 ;  /* 0x00000000000472ca */ /* 0x008fda00000e0000 */
[----:B------:R-:W-:-:S04]  /*13e0*/  ULEA.HI UR5, UR4, UR4, URZ, 0x1 ;  /* 0x0000000404057291 */ /* 0x000fc8000f8f083f */
[----:B------:R-:W-:-:S04]  /*13f0*/  ULOP3.LUT UR5, UR5, 0xffffe, URZ, 0xc0, !UPT ;  /* 0x000ffffe05057892 */ /* 0x000fc8000f8ec03f */
[----:B------:R-:W-:-:S03]  /*1400*/  UIADD3 UR5, UR4, -UR5, URZ ;  /* 0x8000000504057290 */ /* 0x000fc6000fffe03f */
[----:B------:R-:W-:Y:S01]  /*1410*/  ULDC UR4, c[0x0][0x28c] ;  /* 0x0000a30000047ab9 */ /* 0x000fe20000000800 */
[----:B------:R-:W-:Y:S01]  /*1420*/  ULEA UR5, UR5, UR6, 0xc ;  /* 0x0000000605057291 */ /* 0x000fe2000f8e603f */
[----:B------:R-:W-:-:S03]  /*1430*/  ISETP.LT.AND P0, PT, RZ, UR4, PT ;  /* 0x00000004ff007c0c */ /* 0x000fc6000bf01270 */
[----:B------:R-:W-:-:S04]  /*1440*/  UIADD3 UR5, UR5, 0x100, URZ ;  /* 0x0000010005057890 */ /* 0x000fc8000fffe03f */
[----:B------:R-:W-:-:S04]  /*1450*/  USHF.R.U32.HI UR5, URZ, 0x4, UR5 ;  /* 0x000000043f057899 */ /* 0x000fc80008011605 */
[----:B------:R-:W-:-:S04]  /*1460*/  ULOP3.LUT UR5, UR5, 0x3fff, URZ, 0xc0, !UPT ;  /* 0x00003fff05057892 */ /* 0x000fc8000f8ec03f */
[----:B------:R-:W-:Y:S01]  /*1470*/  ULOP3.LUT UR45, UR5, 0x10000, URZ, 0xfc, !UPT ;  /* 0x00010000052d7892 */ /* 0x000fe2000f8efc3f */
[----:B-----5:R-:W-:Y:S11]  /*1480*/  @P0 BRA `(.L_x_17) ;  /* 0x0000000000400947 */ /* 0x020ff60003800000 */
[----:B------:R-:W-:Y:S01]  /*1490*/  MOV R0, 0x0 ;  /* 0x0000000000007802 */ /* 0x000fe20000000f00 */
[----:B------:R-:W-:Y:S01]  /*14a0*/  ULDC.64 UR4, c[0x4][0x68] ;  /* 0x01001a0000047ab9 */ /* 0x000fe20000000a00 */
[----:B------:R-:W-:Y:S01]  /*14b0*/  ULDC.64 UR6, c[0x4][0x8] ;  /* 0x0100020000067ab9 */ /* 0x000fe20000000a00 */
[----:B------:R-:W-:Y:S01]  /*14c0*/  MOV R4, UR4 ;  /* 0x0000000400047c02 */ /* 0x000fe20008000f00 */
[----:B-12---:R1:W2:Y:S01]  /*14d0*/  LDC.64 R2, c[0x4][R0] ;  /* 0x0100000000027b82 */ /* 0x0062a20000000a00 */
[----:B------:R-:W-:Y:S01]  /*14e0*/  IMAD.U32 R5, RZ, RZ, UR5 ;  /* 0x00000005ff057e24 */ /* 0x000fe2000f8e00ff */
[----:B------:R-:W-:Y:S01]  /*14f0*/  ULDC.64 UR4, c[0x4][0x70] ;  /* 0x01001c0000047ab9 */ /* 0x000fe20000000a00 */
[----:B------:R-:W-:Y:S01]  /*1500*/  IMAD.U32 R10, RZ, RZ, UR6 ;  /* 0x00000006ff0a7e24 */ /* 0x000fe2000f8e00ff */
[----:B------:R-:W-:Y:S01]  /*1510*/  MOV R11, UR7 ;  /* 0x00000007000b7c02 */ /* 0x000fe20008000f00 */
[----:B0-----:R-:W-:Y:S02]  /*1520*/  IMAD.U32 R6, RZ, RZ, UR4 ;  /* 0x00000004ff067e24 */ /* 0x001fe4000f8e00ff */
[----:B------:R-:W-:-:S02]  /*1530*/  IMAD.U32 R7, RZ, RZ, UR5 ;  /* 0x00000005ff077e24 */ /* 0x000fc4000f8e00ff */
[----:B------:R-:W-:Y:S02]  /*1540*/  IMAD.MOV.U32 R8, RZ, RZ, 0x1e1 ;  /* 0x000001e1ff087424 */ /* 0x000fe400078e00ff */
[----:B------:R-:W-:Y:S02]  /*1550*/  IMAD.MOV.U32 R12, RZ, RZ, 0x1 ;  /* 0x00000001ff0c7424 */ /* 0x000fe400078e00ff */
[----:B-1----:R-:W-:-:S07]  /*1560*/  IMAD.MOV.U32 R13, RZ, RZ, RZ ;  /* 0x000000ffff0d7224 */ /* 0x002fce00078e00ff */
[----:B------:R-:W-:-:S07]  /*1570*/  LEPC R20, `(.L_x_17) ;  /* 0x000000001014794e */ /* 0x000fce0000000000 */
[----:B--2--5:R-:W-:Y:S05]  /*1580*/  CALL.ABS.NOINC R2 ;  /* 0x0000000002007343 */ /* 0x024fea0003c00000 */
.L_x_17:
[----:B------:R-:W-:-:S06]  /*1590*/  ULOP3.LUT UR4, UR40, 0x1, URZ, 0xfc, !UPT ;  /* 0x0000000128047892 */ /* 0x000fcc000f8efc3f */
[----:B------:R-:W-:-:S05]  /*15a0*/  IMAD.U32 R0, RZ, RZ, UR4 ;  /* 0x00000004ff007e24 */ /* 0x000fca000f8e00ff */
[----:B------:R-:W-:-:S13]  /*15b0*/  ISETP.NE.AND P0, PT, R0, 0x3, PT ;  /* 0x000000030000780c */ /* 0x000fda0003f05270 */
[----:B------:R-:W-:Y:S05]  /*15c0*/  @!P0 BRA `(.L_x_18) ;  /* 0x0000000000048947 */ /* 0x000fea0003800000 */
[----:B------:R-:W-:Y:S01]  /*15d0*/  BPT.TRAP 0x1 ;  /* 0x000000040000795c */ /* 0x000fe20000300000 */
.L_x_18:
[----:B------:R-:W3:Y:S01]  /*15e0*/  S2UR UR5, SR_CgaCtaId ;  /* 0x00000000000579c3 */ /* 0x000ee20000008800 */
[----:B------:R-:W-:Y:S01]  /*15f0*/  UMOV UR4, 0x400 ;  /* 0x0000040000047882 */ /* 0x000fe20000000000 */
[----:B-12---:R-:W-:Y:S01]  /*1600*/  MOV R3, UR39 ;  /* 0x0000002700037c02 */ /* 0x006fe20008000f00 */
[----:B------:R-:W-:-:S05]  /*1610*/  IMAD.U32 R2, RZ, RZ, UR38 ;  /* 0x00000026ff027e24 */ /* 0x000fca000f8e00ff */
[----:B------:R-:W-:Y:S01]  /*1620*/  SHF.L.U32 R2, R2, 0x1f, RZ ;  /* 0x0000001f02027819 */ /* 0x000fe200000006ff */
[----:B---3--:R-:W-:-:S06]  /*1630*/  ULEA UR4, UR5, UR4, 0x18 ;  /* 0x0000000405047291 */ /* 0x008fcc000f8ec03f */
[----:B------:R-:W-:-:S04]  /*1640*/  IMAD.U32 R0, RZ, RZ, UR4 ;  /* 0x00000004ff007e24 */ /* 0x000fc8000f8e00ff */
[----:B------:R-:W-:-:S04]  /*1650*/  IMAD R3, R3, 0x8, R0 ;  /* 0x0000000803037824 */ /* 0x000fc800078e0200 */
[----:B------:R1:W2:Y:S01]  /*1660*/  SYNCS.PHASECHK.TRANS64.TRYWAIT P1, [R3+URZ], R2 ;  /* 0x00000002030075a7 */ /* 0x0002a2000802017f */
[----:B------:R-:W-:Y:S05]  /*1670*/  @!P0 BRA `(.L_x_19) ;  /* 0x0000000000048947 */ /* 0x000fea0003800000 */
[----:B------:R-:W-:Y:S01]  /*1680*/  BPT.TRAP 0x1 ;  /* 0x000000040000795c */ /* 0x000fe20000300000 */
.L_x_19:
[----:B--2---:R-:W-:Y:S05]  /*1690*/  @P1 BRA `(.L_x_20) ;  /* 0x0000000000081947 */ /* 0x004fea0003800000 */
[----:B------:R-:W2:Y:S02]  /*16a0*/  SYNCS.PHASECHK.TRANS64.TRYWAIT P1, [R3+URZ], R2 ;  /* 0x00000002030075a7 */ /* 0x000ea4000802017f */
[----:B--2---:R-:W-:Y:S05]  /*16b0*/  @!P1 BRA `(.L_x_21) ;  /* 0x0000012c00949947 */ /* 0x004fea0003800000 */
.L_x_20:
[----:B------:R-:W-:-:S04]  /*16c0*/  UISETP.LT.AND UP0, UPT, UR44, 0x1, UPT ;  /* 0x000000012c00788c */ /* 0x000fc8000bf01270 */
[----:B------:R-:W-:-:S06]  /*16d0*/  USEL UR4, UR44, 0x1, UP0 ;  /* 0x000000012c047887 */ /* 0x000fcc0008000000 */
[----:B-12---:R-:W-:Y:S01]  /*16e0*/  IMAD.U32 R3, RZ, RZ, UR4 ;  /* 0x00000004ff037e24 */ /* 0x006fe2000f8e00ff */
[----:B------:R-:W-:Y:S05]  /*16f0*/  WARPSYNC.ALL ;  /* 0x0000000000007948 */ /* 0x000fea0003800000 */
[----:B------:R-:W-:-:S04]  /*1700*/  IADD3 R3, -R3, UR44, RZ ;  /* 0x0000002c03037c10 */ /* 0x000fc8000fffe1ff */
[----:B------:R-:W-:Y:S02]  /*1710*/  ISETP.GE.AND P1, PT, R3, 0x1, PT ;  /* 0x000000010300780c */ /* 0x000fe40003f26270 */
[----:B------:R-:W-:Y:S01]  /*1720*/  R2UR UR4, R0 ;  /* 0x00000000000472ca */ /* 0x000fe200000e0000 */
[----:B------:R-:W-:Y:S01]  /*1730*/  ULEA UR9, UR39, UR45, 0xa ;  /* 0x0000002d27097291 */ /* 0x000fe2000f8e503f */
[----:B------:R-:W-:Y:S01]  /*1740*/  WARPGROUP.ARRIVE ;  /* 0x00000000000079c5 */ /* 0x000fe20000000000 */
[----:B------:R-:W-:Y:S01]  /*1750*/  UMOV UR5, 0x80000020 ;  /* 0x8000002000057882 */ /* 0x000fe20000000000 */
[----:B------:R-:W-:-:S09]  /*1760*/  UMOV UR7, 0x80000020 ;  /* 0x8000002000077882 */ /* 0x000fd20000000000 */
[----:B------:R-:W-:-:S04]  /*1770*/  UIADD3 UR4, UR4, 0x14100, URZ ;  /* 0x0001410004047890 */ /* 0x000fc8000fffe03f */
[----:B------:R-:W-:-:S04]  /*1780*/  USHF.R.U32.HI UR4, URZ, 0x4, UR4 ;  /* 0x000000043f047899 */ /* 0x000fc80008011604 */
[----:B------:R-:W-:-:S04]  /*1790*/  ULOP3.LUT UR4, UR4, 0x3fff, URZ, 0xc0, !UPT ;  /* 0x00003fff04047892 */ /* 0x000fc8000f8ec03f */
[----:B------:R-:W-:-:S03]  /*17a0*/  ULOP3.LUT UR8, UR4, 0x10000, URZ, 0xfc, !UPT ;  /* 0x0001000004087892 */ /* 0x000fc6000f8efc3f */
[----:B------:R-:W-:Y:S01]  /*17b0*/  UMOV UR4, UR9 ;  /* 0x0000000900047c82 */ /* 0x000fe20008000000 */
[----:B------:R-:W-:-:S07]  /*17c0*/  ULEA UR10, UR39, UR8, 0xa ;  /* 0x00000008270a7291 */ /* 0x000fce000f8e503f */
[----:B------:R-:W-:Y:S02]  /*17d0*/  UMOV UR6, UR10 ;  /* 0x0000000a00067c82 */ /* 0x000fe40008000000 */
[----:B------:R-:W-:Y:S01]  /*17e0*/  IGMMA.64x256x32.S8.S8 R24, gdesc[UR4], RZ, !UPT, gsb0 ;  /* 0x06600000041879f1 */ /* 0x000fe2000c0410ff */
[----:B------:R-:W-:Y:S01]  /*17f0*/  UIADD3 UR4, UR9, 0x200, URZ ;  /* 0x0000020009047890 */ /* 0x000fe2000fffe03f */
[----:B------:R-:W-:Y:S01]  /*1800*/  UMOV UR5, 0x80000020 ;  /* 0x8000002000057882 */ /* 0x000fe20000000000 */
[----:B------:R-:W-:Y:S02]  /*1810*/  WARPGROUP.DEPBAR.LE gsb0, 0x0 ;  /* 0x00008000000079c5 */ /* 0x000fe40000010000 */
[----:B------:R-:W-:Y:S01]  /*1820*/  STL.64 [R1], R24 ;  /* 0x0000001801007387 */ /* 0x000fe20000100a00 */
[----:B------:R-:W-:Y:S01]  /*1830*/  MOV R235, R52 ;  /* 0x0000003400eb7202 */ /* 0x000fe20000000f00 */
[----:B------:R-:W-:Y:S01]  /*1840*/  IMAD.MOV.U32 R234, RZ, RZ, R53 ;  /* 0x000000ffffea7224 */ /* 0x000fe200078e0035 */
[----:B------:R-:W-:Y:S01]  /*1850*/  MOV R230, R57 ;  /* 0x0000003900e67202 */ /* 0x000fe20000000f00 */
[----:B------:R-:W-:Y:S01]  /*1860*/  STL.64 [R1+0x8], R26 ;  /* 0x0000081a01007387 */ /* 0x000fe20000100a00 */
[----:B------:R-:W-:Y:S01]  /*1870*/  IMAD.MOV.U32 R233, RZ, RZ, R54 ;  /* 0x000000ffffe97224 */ /* 0x000fe200078e0036 */
[----:B------:R-:W-:Y:S01]  /*1880*/  MOV R225, R62 ;  /* 0x0000003e00e17202 */ /* 0x000fe20000000f00 */
[----:B------:R-:W-:Y:S01]  /*1890*/  IMAD.MOV.U32 R232, RZ, RZ, R55 ;  /* 0x000000ffffe87224 */ /* 0x000fe200078e0037 */
        /* <DEDUP_REMOVED lines=58> */
[----:B------:R1:W-:Y:S01]  /*1c40*/  STL.64 [R1+0x68], R50 ;  /* 0x0000683201007387 */ /* 0x0003e20000100a00 */
[----:B------:R-:W-:-:S02]  /*1c50*/  IMAD.MOV.U32 R177, RZ, RZ, R93 ;  /* 0x000000ffffb17224 */ /* 0x000fc400078e005d */
[----:B------:R-:W-:Y:S01]  /*1c60*/  IMAD.MOV.U32 R178, RZ, RZ, R94 ;  /* 0x000000ffffb27224 */ /* 0x000fe200078e005e */
[----:B------:R-:W-:Y:S01]  /*1c70*/  STL [R1+0x2b8], R155 ;  /* 0x0002b89b01007387 */ /* 0x000fe20000100800 */
[----:B------:R-:W-:Y:S02]  /*1c80*/  IMAD.MOV.U32 R179, RZ, RZ, R95 ;  /* 0x000000ffffb37224 */ /* 0x000fe400078e005f */
[----:B------:R-:W-:Y:S02]  /*1c90*/  IMAD.MOV.U32 R180, RZ, RZ, R96 ;  /* 0x000000ffffb47224 */ /* 0x000fe400078e0060 */
[----:B------:R-:W-:Y:S02]  /*1ca0*/  IMAD.MOV.U32 R182, RZ, RZ, R98 ;  /* 0x000000ffffb67224 */ /* 0x000fe400078e0062 */
[----:B------:R-:W-:Y:S02]  /*1cb0*/  IMAD.MOV.U32 R183, RZ, RZ, R99 ;  /* 0x000000ffffb77224 */ /* 0x000fe400078e0063 */
[----:B------:R-:W-:-:S02]  /*1cc0*/  IMAD.MOV.U32 R184, RZ, RZ, R100 ;  /* 0x000000ffffb87224 */ /* 0x000fc400078e0064 */
[----:B------:R-:W-:Y:S02]  /*1cd0*/  IMAD.MOV.U32 R185, RZ, RZ, R101 ;  /* 0x000000ffffb97224 */ /* 0x000fe400078e0065 */
        /* <DEDUP_REMOVED lines=35> */
[----:B0-----:R-:W-:Y:S02]  /*1f10*/  IMAD.MOV.U32 R7, RZ, RZ, R147 ;  /* 0x000000ffff077224 */ /* 0x001fe400078e0093 */
[----:B------:R-:W-:Y:S02]  /*1f20*/  IMAD.MOV.U32 R6, RZ, RZ, R148 ;  /* 0x000000ffff067224 */ /* 0x000fe400078e0094 */
[----:B------:R-:W-:Y:S02]  /*1f30*/  IMAD.MOV.U32 R4, RZ, RZ, R150 ;  /* 0x000000ffff047224 */ /* 0x000fe400078e0096 */
[----:B------:R-:W-:Y:S02]  /*1f40*/  IMAD.MOV.U32 R2, RZ, RZ, R151 ;  /* 0x000000ffff027224 */ /* 0x000fe400078e0097 */
[----:B-1----:R-:W-:-:S06]  /*1f50*/  WARPGROUP.ARRIVE ;  /* 0x00000000000079c5 */ /* 0x002fcc0000000000 */
[----:B------:R-:W-:Y:S03]  /*1f60*/  IGMMA.64x256x32.S8.S8 R24, gdesc[UR4], RZ, !UPT, gsb0 ;  /* 0x06600000041879f1 */ /* 0x000fe6000c0410ff */
[----:B------:R-:W-:Y:S02]  /*1f70*/  WARPGROUP.DEPBAR.LE gsb0, 0x0 ;  /* 0x00008000000079c5 */ /* 0x000fe40000010000 */
[----:B------:R-:W-:Y:S04]  /*1f80*/  STL.64 [R1+0x2b0], R150 ;  /* 0x0002b09601007387 */ /* 0x000fe80000100a00 */
        /* <DEDUP_REMOVED lines=20> */
[----:B------:R0:W-:Y:S04]  /*20d0*/  STL.64 [R1+0x208], R108 ;  /* 0x0002086c01007387 */ /* 0x0001e80000100a00 */
[----:B0-----:R-:W2:Y:S04]  /*20e0*/  LDL.LU R108, [R1] ;  /* 0x00000000016c7983 */ /* 0x001ea80000300800 */
[----:B------:R-:W2:Y:S04]  /*20f0*/  LDL.LU R109, [R1+0x4] ;  /* 0x00000400016d7983 */ /* 0x000ea80000300800 */
        /* <DEDUP_REMOVED lines=25> */
[----:B------:R-:W2:Y:S01]  /*2290*/  LDL.LU R135, [R1+0x6c] ;  /* 0x00006c0001877983 */ /* 0x000ea20000300800 */
        /* <DEDUP_REMOVED lines=15> */
[----:B------:R-:W-:Y:S01]  /*2390*/  UIADD3 UR4, UR9, 0x2, URZ ;  /* 0x0000000209047890 */ /* 0x000fe2000fffe03f */
[----:B------:R-:W-:Y:S01]  /*23a0*/  IMAD.MOV.U32 R147, RZ, RZ, R224 ;  /* 0x000000ffff937224 */ /* 0x000fe200078e00e0 */
[----:B------:R-:W-:Y:S01]  /*23b0*/  UIADD3 UR6, UR10, 0x2, URZ ;  /* 0x000000020a067890 */ /* 0x000fe2000fffe03f */
[----:B------:R-:W-:Y:S01]  /*23c0*/  IMAD.MOV.U32 R148, RZ, RZ, R223 ;  /* 0x000000ffff947224 */ /* 0x000fe200078e00df */
[----:B------:R-:W-:Y:S01]  /*23d0*/  MOV R223, R15 ;  /* 0x0000000f00df7202 */ /* 0x000fe20000000f00 */
[----:B------:R-:W-:Y:S01]  /*23e0*/  IMAD.MOV.U32 R150, RZ, RZ, R221 ;  /* 0x000000ffff967224 */ /* 0x000fe200078e00dd */
[----:B------:R-:W-:Y:S01]  /*23f0*/  UMOV UR5, 0x80000020 ;  /* 0x8000002000057882 */ /* 0x000fe20000000000 */
[----:B------:R-:W-:Y:S01]  /*2400*/  IMAD.MOV.U32 R151, RZ, RZ, R220 ;  /* 0x000000ffff977224 */ /* 0x000fe200078e00dc */
[----:B------:R-:W-:Y:S01]  /*2410*/  UMOV UR7, 0x80000020 ;  /* 0x8000002000077882 */ /* 0x000fe20000000000 */
[----:B------:R-:W-:Y:S01]  /*2420*/  IMAD.MOV.U32 R155, RZ, RZ, R219 ;  /* 0x000000ffff9b7224 */ /* 0x000fe200078e00db */
[----:B------:R-:W-:Y:S01]  /*2430*/  MOV R219, R23 ;  /* 0x0000001700db7202 */ /* 0x000fe20000000f00 */
        /* <DEDUP_REMOVED lines=11> */
[----:B------:R-:W-:-:S06]  /*24f0*/  IMAD.MOV.U32 R234, RZ, RZ, R4 ;  /* 0x000000ffffea7224 */ /* 0x000fcc00078e0004 */
[----:B--2---:R-:W-:-:S06]  /*2500*/  WARPGROUP.ARRIVE ;  /* 0x00000000000079c5 */ /* 0x004fcc0000000000 */
[----:B------:R-:W-:Y:S03]  /*2510*/  IGMMA.64x256x32.S8.S8 R108, gdesc[UR4], R108, gsb0 ;  /* 0x06600000046c79f1 */ /* 0x000fe6000804106c */
[----:B------:R-:W-:Y:S02]  /*2520*/  WARPGROUP.DEPBAR.LE gsb0, 0x0 ;  /* 0x00008000000079c5 */ /* 0x000fe40000010000 */
[----:B------:R-:W-:Y:S04]  /*2530*/  STL.64 [R1], R108 ;  /* 0x0000006c01007387 */ /* 0x000fe80000100a00 */
        /* <DEDUP_REMOVED lines=63> */
[----:B0-----:R1:W5:Y:S04]  /*2930*/  LDL.LU R155, [R1+0x2b8] ;  /* 0x0002b800019b7983 */ /* 0x0013680000300800 */
[----:B------:R-:W2:Y:S04]  /*2940*/  LDL.LU.64 R150, [R1+0x2b0] ;  /* 0x0002b00001967983 */ /* 0x000ea80000300a00 */
        /* <DEDUP_REMOVED lines=20> */
[----:B------:R-:W2:Y:S01]  /*2a90*/  LDL.LU.64 R108, [R1+0x208] ;  /* 0x00020800016c7983 */ /* 0x000ea20000300a00 */
[----:B------:R-:W-:Y:S01]  /*2aa0*/  UIADD3 UR4, UR9, 0x202, URZ ;  /* 0x0000020209047890 */ /* 0x000fe2000fffe03f */
[----:B------:R-:W-:Y:S01]  /*2ab0*/  UMOV UR5, 0x80000020 ;  /* 0x8000002000057882 */ /* 0x000fe20000000000 */
[----:B--2---:R-:W-:-:S07]  /*2ac0*/  WARPGROUP.ARRIVE ;  /* 0x00000000000079c5 */ /* 0x004fce0000000000 */
[----:B------:R-:W-:Y:S03]  /*2ad0*/  IGMMA.64x256x32.S8.S8 R24, gdesc[UR4], R24, gsb0 ;  /* 0x06600000041879f1 */ /* 0x000fe60008041018 */
[----:B------:R-:W-:Y:S02]  /*2ae0*/  WARPGROUP.DEPBAR.LE gsb0, 0x0 ;  /* 0x00008000000079c5 */ /* 0x000fe40000010000 */
[----:B-1----:R-:W-:Y:S05]  /*2af0*/  @!P1 BRA `(.L_x_22) ;  /* 0x0000002000909947 */ /* 0x002fea0003800000 */
[----:B------:R-:W-:Y:S02]  /*2b00*/  UIADD3 UR4, UR39, 0x1, URZ ;  /* 0x0000000127047890 */ /* 0x000fe4000fffe03f */
[----:B------:R-:W-:Y:S02]  /*2b10*/  UMOV UR10, UR39 ;  /* 0x00000027000a7c82 */ /* 0x000fe40008000000 */
[----:B------:R-:W-:-:S04]  /*2b20*/  UISETP.NE.AND UP0, UPT, UR4, 0x5, UPT ;  /* 0x000000050400788c */ /* 0x000fc8000bf05270 */
[----:B------:R-:W-:Y:S02]  /*2b30*/  USEL UR5, URZ, 0x1, UP0 ;  /* 0x000000013f057887 */ /* 0x000fe40008000000 */
[----:B------:R-:W-:Y:S02]  /*2b40*/  USEL UR9, UR4, URZ, UP0 ;  /* 0x0000003f04097287 */ /* 0x000fe40008000000 */
[----:B------:R-:W-:-:S06]  /*2b50*/  ULOP3.LUT UR5, UR38, UR5, URZ, 0x3c, !UPT ;  /* 0x0000000526057292 */ /* 0x000fcc000f8e3c3f */
[----:B------:R-:W-:-:S07]  /*2b60*/  IMAD.U32 R2, RZ, RZ, UR5 ;  /* 0x00000005ff027e24 */ /* 0x000fce000f8e00ff */
.L_x_29:
[----:B------:R-:W-:Y:S05]  /*2b70*/  @!P0 BRA `(.L_x_23) ;  /* 0x0000000000048947 */ /* 0x000fea0003800000 */
[----:B------:R-:W-:Y:S01]  /*2b80*/  BPT.TRAP 0x1 ;  /* 0x000000040000795c */ /* 0x000fe20000300000 */
.L_x_23:
[----:B------:R-:W0:Y:S01]  /*2b90*/  S2UR UR5, SR_CgaCtaId ;  /* 0x00000000000579c3 */ /* 0x000e220000008800 */
[----:B------:R-:W-:Y:S01]  /*2ba0*/  UMOV UR4, 0x400 ;  /* 0x0000040000047882 */ /* 0x000fe20000000000 */
[----:B------:R-:W-:Y:S01]  /*2bb0*/  IMAD.U32 R4, RZ, RZ, UR9 ;  /* 0x00000009ff047e24 */ /* 0x000fe2000f8e00ff */
[----:B------:R-:W-:Y:S01]  /*2bc0*/  SHF.L.U32 R5, R2, 0x1f, RZ ;  /* 0x0000001f02057819 */ /* 0x000fe200000006ff */
[----:B0-----:R-:W-:-:S06]  /*2bd0*/  ULEA UR4, UR5, UR4, 0x18 ;  /* 0x0000000405047291 */ /* 0x001fcc000f8ec03f */
[----:B------:R-:W-:-:S05]  /*2be0*/  IMAD.U32 R0, RZ, RZ, UR4 ;  /* 0x00000004ff007e24 */ /* 0x000fca000f8e00ff */
[----:B------:R-:W-:-:S04]  /*2bf0*/  LEA R4, R4, R0, 0x3 ;  /* 0x0000000004047211 */ /* 0x000fc800078e18ff */
[----:B------:R0:W1:Y:S01]  /*2c00*/  SYNCS.PHASECHK.TRANS64.TRYWAIT P1, [R4+URZ], R5 ;  /* 0x00000005040075a7 */ /* 0x000062000802017f */
[----:B------:R-:W-:Y:S05]  /*2c10*/  @!P0 BRA `(.L_x_24) ;  /* 0x0000000000048947 */ /* 0x000fea0003800000 */
[----:B------:R-:W-:Y:S01]  /*2c20*/  BPT.TRAP 0x1 ;  /* 0x000000040000795c */ /* 0x000fe20000300000 */
.L_x_24:
[----:B-1----:R-:W-:Y:S05]  /*2c30*/  @P1 BRA `(.L_x_25) ;  /* 0x0000000000081947 */ /* 0x002fea0003800000 */
[----:B------:R-:W1:Y:S02]  /*2c40*/  SYNCS.PHASECHK.TRANS64.TRYWAIT P1, [R4+URZ], R5 ;  /* 0x00000005040075a7 */ /* 0x000e64000802017f */
[----:B-1----:R-:W-:Y:S05]  /*2c50*/  @!P1 BRA `(.L_x_26) ;  /* 0x0000011800409947 */ /* 0x002fea0003800000 */
.L_x_25:
        /* <DEDUP_REMOVED lines=64> */
[----:B--2---:R-:W2:Y:S04]  /*3060*/  LDL.LU.64 R24, [R1] ;  /* 0x0000000001187983 */ /* 0x004ea80000300a00 */
        /* <DEDUP_REMOVED lines=63> */
[----:B------:R-:W-:-:S02]  /*3460*/  ULEA UR11, UR9, UR45, 0xa ;  /* 0x0000002d090b7291 */ /* 0x000fc4000f8e503f */
[----:B------:R-:W-:Y:S01]  /*3470*/  ULEA UR12, UR9, UR8, 0xa ;  /* 0x00000008090c7291 */ /* 0x000fe2000f8e503f */
[----:B------:R-:W-:Y:S01]  /*3480*/  UMOV UR5, 0x80000020 ;  /* 0x8000002000057882 */ /* 0x000fe20000000000 */
[----:B------:R-:W-:-:S03]  /*3490*/  UMOV UR7, 0x80000020 ;  /* 0x8000002000077882 */ /* 0x000fc60000000000 */
[----:B------:R-:W-:Y:S02]  /*34a0*/  UMOV UR4, UR11 ;  /* 0x0000000b00047c82 */ /* 0x000fe40008000000 */
[----:B------:R-:W-:Y:S01]  /*34b0*/  UMOV UR6, UR12 ;  /* 0x0000000c00067c82 */ /* 0x000fe20008000000 */
[----:B--2---:R-:W-:-:S06]  /*34c0*/  WARPGROUP.ARRIVE ;  /* 0x00000000000079c5 */ /* 0x004fcc0000000000 */
[----:B------:R-:W-:Y:S03]  /*34d0*/  IGMMA.64x256x32.S8.S8 R24, gdesc[UR4], R24, gsb0 ;  /* 0x06600000041879f1 */ /* 0x000fe60008041018 */
[----:B------:R-:W-:Y:S02]  /*34e0*/  WARPGROUP.DEPBAR.LE gsb0, 0x0 ;  /* 0x00008000000079c5 */ /* 0x000fe40000010000 */
[----:B------:R-:W-:Y:S01]  /*34f0*/  STL.64 [R1], R24 ;  /* 0x0000001801007387 */ /* 0x000fe20000100a00 */
[----:B01----:R-:W-:Y:S01]  /*3500*/  IMAD.MOV.U32 R5, RZ, RZ, R150 ;  /* 0x000000ffff057224 */ /* 0x003fe200078e0096 */
        /* <DEDUP_REMOVED lines=54> */
[----:B------:R0:W-:Y:S01]  /*3870*/  STL [R1+0x70], R52 ;  /* 0x0000703401007387 */ /* 0x0001e20000100800 */
[----:B------:R-:W-:Y:S01]  /*3880*/  IMAD.MOV.U32 R199, RZ, RZ, R115 ;  /* 0x000000ffffc77224 */ /* 0x000fe200078e0073 */
[----:B------:R-:W-:Y:S01]  /*3890*/  MOV R176, R92 ;  /* 0x0000005c00b07202 */ /* 0x000fe20000000f00 */
[----:B------:R-:W-:Y:S01]  /*38a0*/  IMAD.MOV.U32 R197, RZ, RZ, R113 ;  /* 0x000000ffffc57224 */ /* 0x000fe200078e0071 */
[----:B------:R-:W2:Y:S01]  /*38b0*/  LDL.LU.64 R150, [R1+0x4b8] ;  /* 0x0004b80001967983 */ /* 0x000ea20000300a00 */
        /* <DEDUP_REMOVED lines=36> */
[----:B------:R-:W-:-:S02]  /*3b00*/  IMAD.MOV.U32 R170, RZ, RZ, R86 ;  /* 0x000000ffffaa7224 */ /* 0x000fc400078e0056 */
[----:B------:R-:W-:Y:S01]  /*3b10*/  IMAD.MOV.U32 R171, RZ, RZ, R87 ;  /* 0x000000ffffab7224 */ /* 0x000fe200078e0057 */
[----:B------:R-:W2:Y:S01]  /*3b20*/  LDL.LU.64 R130, [R1+0x468] ;  /* 0x0004680001827983 */ /* 0x000ea20000300a00 */
[----:B------:R-:W-:Y:S02]  /*3b30*/  IMAD.MOV.U32 R169, RZ, RZ, R85 ;  /* 0x000000ffffa97224 */ /* 0x000fe400078e0055 */
[----:B------:R-:W-:Y:S01]  /*3b40*/  IMAD.MOV.U32 R166, RZ, RZ, R82 ;  /* 0x000000ffffa67224 */ /* 0x000fe200078e0052 */
[----:B------:R-:W2:Y:S01]  /*3b50*/  LDL.LU.64 R128, [R1+0x460] ;  /* 0x0004600001807983 */ /* 0x000ea20000300a00 */
[----:B------:R-:W-:Y:S02]  /*3b60*/  IMAD.MOV.U32 R167, RZ, RZ, R83 ;  /* 0x000000ffffa77224 */ /* 0x000fe400078e0053 */
        /* <DEDUP_REMOVED lines=32> */
[----:B------:R-:W-:-:S03]  /*3d70*/  IMAD.MOV.U32 R235, RZ, RZ, R53 ;  /* 0x000000ffffeb7224 */ /* 0x000fc600078e0035 */
        /* <DEDUP_REMOVED lines=26> */
[----:B0-----:R-:W2:Y:S04]  /*3f20*/  LDL.LU.64 R52, [R1+0x330] ;  /* 0x0003300001347983 */ /* 0x001ea80000300a00 */
        /* <DEDUP_REMOVED lines=15> */
[----:B------:R-:W-:-:S02]  /*4020*/  UMOV UR5, 0x80000020 ;  /* 0x8000002000057882 */ /* 0x000fc40000000000 */
[----:B-----5:R-:W-:Y:S01]  /*4030*/  STL [R1+0x2b8], R155 ;  /* 0x0002b89b01007387 */ /* 0x020fe20000100800 */
[----:B--2---:R-:W-:-:S06]  /*4040*/  WARPGROUP.ARRIVE ;  /* 0x00000000000079c5 */ /* 0x004fcc0000000000 */
[----:B------:R-:W-:Y:S03]  /*4050*/  IGMMA.64x256x32.S8.S8 R24, gdesc[UR4], R24, gsb0 ;  /* 0x06600000041879f1 */ /* 0x000fe60008041018 */
        /* <DEDUP_REMOVED lines=61> */
[----:B------:R-:W-:-:S02]  /*4430*/  IMAD.MOV.U32 R143, RZ, RZ, R229 ;  /* 0x000000ffff8f7224 */ /* 0x000fc400078e00e5 */
[----:B------:R-:W-:Y:S01]  /*4440*/  IMAD.MOV.U32 R144, RZ, RZ, R228 ;  /* 0x000000ffff907224 */ /* 0x000fe200078e00e4 */
[----:B------:R-:W-:Y:S01]  /*4450*/  MOV R228, R11 ;  /* 0x0000000b00e47202 */ /* 0x000fe20000000f00 */
[----:B------:R-:W-:Y:S02]  /*4460*/  IMAD.MOV.U32 R146, RZ, RZ, R226 ;  /* 0x000000ffff927224 */ /* 0x000fe400078e00e2 */
[----:B------:R-:W-:Y:S02]  /*4470*/  IMAD.MOV.U32 R147, RZ, RZ, R225 ;  /* 0x000000ffff937224 */ /* 0x000fe400078e00e1 */
[----:B------:R-:W-:Y:S01]  /*4480*/  IMAD.MOV.U32 R148, RZ, RZ, R224 ;  /* 0x000000ffff947224 */ /* 0x000fe200078e00e0 */
[----:B------:R-:W-:Y:S01]  /*4490*/  MOV R224, R15 ;  /* 0x0000000f00e07202 */ /* 0x000fe20000000f00 */
[----:B------:R-:W-:Y:S02]  /*44a0*/  IMAD.MOV.U32 R150, RZ, RZ, R222 ;  /* 0x000000ffff967224 */ /* 0x000fe400078e00de */
[----:B------:R-:W-:-:S02]  /*44b0*/  IMAD.MOV.U32 R151, RZ, RZ, R221 ;  /* 0x000000ffff977224 */ /* 0x000fc400078e00dd */
[----:B------:R-:W-:Y:S01]  /*44c0*/  IMAD.MOV.U32 R155, RZ, RZ, R220 ;  /* 0x000000ffff9b7224 */ /* 0x000fe200078e00dc */
[----:B------:R-:W-:Y:S01]  /*44d0*/  MOV R220, R23 ;  /* 0x0000001700dc7202 */ /* 0x000fe20000000f00 */
        /* <DEDUP_REMOVED lines=11> */
[----:B------:R-:W-:Y:S01]  /*4590*/  IMAD.MOV.U32 R235, RZ, RZ, R4 ;  /* 0x000000ffffeb7224 */ /* 0x000fe200078e0004 */
[----:B------:R-:W-:Y:S02]  /*45a0*/  UIADD3 UR4, UR11, 0x2, URZ ;  /* 0x000000020b047890 */ /* 0x000fe4000fffe03f */
[----:B------:R-:W-:Y:S01]  /*45b0*/  UIADD3 UR6, UR12, 0x2, URZ ;  /* 0x000000020c067890 */ /* 0x000fe2000fffe03f */
[----:B------:R-:W-:Y:S01]  /*45c0*/  UMOV UR5, 0x80000020 ;  /* 0x8000002000057882 */ /* 0x000fe20000000000 */
[----:B------:R-:W-:Y:S01]  /*45d0*/  UMOV UR7, 0x80000020 ;  /* 0x8000002000077882 */ /* 0x000fe20000000000 */
        /* <DEDUP_REMOVED lines=96> */
[----:B------:R-:W-:Y:S01]  /*4be0*/  BPT.TRAP 0x1 ;  /* 0x000000040000795c */ /* 0x000fe20000300000 */
.L_x_27:
[----:B------:R-:W-:Y:S01]  /*4bf0*/  ISETP.NE.AND P1, PT, R19, RZ, PT ;  /* 0x000000ff1300720c */ /* 0x000fe20003f25270 */
[----:B------:R-:W-:Y:S01]  /*4c00*/  UISETP.GT.U32.AND UP0, UPT, UR40, 0x1, UPT ;  /* 0x000000012800788c */ /* 0x000fe2000bf04070 */
[----:B------:R-:W-:-:S11]  /*4c10*/  MOV R4, UR10 ;  /* 0x0000000a00047c02 */ /* 0x000fd60008000f00 */
[----:B------:R-:W-:-:S04]  /*4c20*/  @P1 IMAD R4, R4, 0x8, R0 ;  /* 0x0000000804041824 */ /* 0x000fc800078e0200 */
[----:B------:R-:W-:-:S05]  /*4c30*/  @P1 VIADD R4, R4, 0x28 ;  /* 0x0000002804041836 */ /* 0x000fca0000000000 */
[----:B-----5:R-:W-:-:S04]  /*4c40*/  @P1 PRMT R4, R155, 0x654, R4 ;  /* 0x000006549b041816 */ /* 0x020fc80000000004 */
[----:B------:R0:W-:Y:S01]  /*4c50*/  @P1 SYNCS.ARRIVE.TRANS64.RED.A1T0 RZ, [R4+URZ], RZ ;  /* 0x000000ff04ff19a7 */ /* 0x0001e2000810043f */
[----:B------:R-:W-:-:S13]  /*4c60*/  PLOP3.LUT P1, PT, PT, PT, UP0, 0x80, 0x0 ;  /* 0x000000000000781c */ /* 0x000fda0003f2f008 */
[----:B0-----:R-:W-:Y:S05]  /*4c70*/  @P1 BRA `(.L_x_28) ;  /* 0x0000000000041947 */ /* 0x001fea0003800000 */
[----:B------:R-:W-:Y:S01]  /*4c80*/  BPT.TRAP 0x1 ;  /* 0x000000040000795c */ /* 0x000fe20000300000 */
.L_x_28:
[----:B------:R-:W-:Y:S01]  /*4c90*/  UIADD3 UR9, UR9, 0x1, URZ ;  /* 0x0000000109097890 */ /* 0x000fe2000fffe03f */
[C---:B------:R-:W-:Y:S01]  /*4ca0*/  ISETP.GT.AND P1, PT, R3.reuse, 0x1, PT ;  /* 0x000000010300780c */ /* 0x040fe20003f24270 */
[----:B------:R-:W-:Y:S01]  /*4cb0*/  UIADD3 UR10, UR10, 0x1, URZ ;  /* 0x000000010a0a7890 */ /* 0x000fe2000fffe03f */
[----:B------:R-:W-:Y:S01]  /*4cc0*/  VIADD R3, R3, 0xffffffff ;  /* 0xffffffff03037836 */ /* 0x000fe20000000000 */
[----:B------:R-:W-:Y:S02]  /*4cd0*/  UISETP.NE.AND UP0, UPT, UR9, 0x5, UPT ;  /* 0x000000050900788c */ /* 0x000fe4000bf05270 */
[----:B------:R-:W-:Y:S02]  /*4ce0*/  UISETP.NE.AND UP1, UPT, UR10, 0x5, UPT ;  /* 0x000000050a00788c */ /* 0x000fe4000bf25270 */
[----:B------:R-:W-:Y:S02]  /*4cf0*/  USEL UR4, URZ, 0x1, UP0 ;  /* 0x000000013f047887 */ /* 0x000fe40008000000 */
[----:B------:R-:W-:-:S02]  /*4d00*/  USEL UR9, UR9, URZ, UP0 ;  /* 0x0000003f09097287 */ /* 0x000fc40008000000 */
[----:B------:R-:W-:Y:S02]  /*4d10*/  USEL UR10, UR10, URZ, UP1 ;  /* 0x0000003f0a0a7287 */ /* 0x000fe40008800000 */
[----:B------:R-:W-:Y:S01]  /*4d20*/  LOP3.LUT R2, R2, UR4, RZ, 0x3c, !PT ;  /* 0x0000000402027c12 */ /* 0x000fe2000f8e3cff */
[----:B------:R-:W-:Y:S09]  /*4d30*/  @P1 BRA `(.L_x_29) ;  /* 0xffffffdc008c1947 */ /* 0x000ff2000383ffff */
.L_x_22:
[----:B------:R-:W0:Y:S02]  /*4d40*/  LDC R2, c[0x0][0x28c] ;  /* 0x0000a300ff027b82 */ /* 0x000e240000000800 */
[----:B0-----:R-:W-:-:S13]  /*4d50*/  ISETP.GE.AND P1, PT, R2, 0x1, PT ;  /* 0x000000010200780c */ /* 0x001fda0003f26270 */
[----:B------:R-:W-:Y:S05]  /*4d60*/  @!P1 BRA `(.L_x_30) ;  /* 0x0000000000549947 */ /* 0x000fea0003800000 */
[----:B------:R-:W-:Y:S05]  /*4d70*/  @!P0 BRA `(.L_x_31) ;  /* 0x0000000000048947 */ /* 0x000fea0003800000 */
[----:B------:R-:W-:Y:S01]  /*4d80*/  BPT.TRAP 0x1 ;  /* 0x000000040000795c */ /* 0x000fe20000300000 */
.L_x_31:
[----:B------:R-:W-:Y:S01]  /*4d90*/  ISETP.NE.AND P0, PT, R19, RZ, PT ;  /* 0x000000ff1300720c */ /* 0x000fe20003f05270 */
[----:B------:R-:W-:-:S12]  /*4da0*/  BSSY B0, `(.L_x_32) ;  /* 0x000000d000007945 */ /* 0x000fd80003800000 */
[----:B------:R-:W-:Y:S05]  /*4db0*/  @!P0 BRA `(.L_x_33) ;  /* 0x00000000002c8947 */ /* 0x000fea0003800000 */
[----:B------:R-:W-:-:S04]  /*4dc0*/  UISETP.LT.AND UP0, UPT, UR44, 0x1, UPT ;  /* 0x000000012c00788c */ /* 0x000fc8000bf01270 */
[----:B------:R-:W-:-:S04]  /*4dd0*/  USEL UR6, UR44, 0x1, UP0 ;  /* 0x000000012c067887 */ /* 0x000fc80008000000 */
[----:B------:R-:W-:-:S04]  /*4de0*/  UIADD3 UR6, UR39, UR44, -UR6 ;  /* 0x0000002c27067290 */ /* 0x000fc8000fffe806 */
[----:B------:R-:W-:-:S04]  /*4df0*/  UIMAD.WIDE.U32 UR4, UR6, -0x33333333, URZ ;  /* 0xcccccccd060478a5 */ /* 0x000fc8000f8e003f */
[----:B------:R-:W-:-:S04]  /*4e00*/  USHF.R.U32.HI UR4, URZ, 0x2, UR5 ;  /* 0x000000023f047899 */ /* 0x000fc80008011605 */
[----:B------:R-:W-:-:S06]  /*4e10*/  UIMAD UR6, UR4, -0x5, UR6 ;  /* 0xfffffffb040678a4 */ /* 0x000fcc000f8e0206 */
[----:B------:R-:W-:-:S05]  /*4e20*/  MOV R2, UR6 ;  /* 0x0000000600027c02 */ /* 0x000fca0008000f00 */
[----:B------:R-:W-:-:S04]  /*4e30*/  IMAD R0, R2, 0x8, R0 ;  /* 0x0000000802007824 */ /* 0x000fc800078e0200 */
[----:B------:R-:W-:-:S05]  /*4e40*/  VIADD R0, R0, 0x28 ;  /* 0x0000002800007836 */ /* 0x000fca0000000000 */
[----:B-----5:R-:W-:-:S04]  /*4e50*/  PRMT R0, R155, 0x654, R0 ;  /* 0x000006549b007816 */ /* 0x020fc80000000000 */
[----:B------:R0:W-:Y:S03]  /*4e60*/  SYNCS.ARRIVE.TRANS64.RED.A1T0 RZ, [R0+URZ], RZ ;  /* 0x000000ff00ff79a7 */ /* 0x0001e6000810043f */
.L_x_33:
[----:B------:R-:W-:Y:S05]  /*4e70*/  BSYNC B0 ;  /* 0x0000000000007941 */ /* 0x000fea0003800000 */
.L_x_32:
[----:B------:R-:W-:-:S06]  /*4e80*/  UISETP.GT.U32.AND UP0, UPT, UR40, 0x1, UPT ;  /* 0x000000012800788c */ /* 0x000fcc000bf04070 */
[----:B------:R-:W-:-:S13]  /*4e90*/  PLOP3.LUT P0, PT, PT, PT, UP0, 0x80, 0x0 ;  /* 0x000000000000781c */ /* 0x000fda0003f0f008 */
[----:B------:R-:W-:Y:S05]  /*4ea0*/  @P0 BRA `(.L_x_30) ;  /* 0x0000000000040947 */ /* 0x000fea0003800000 */
[----:B------:R-:W-:Y:S01]  /*4eb0*/  BPT.TRAP 0x1 ;  /* 0x000000040000795c */ /* 0x000fe20000300000 */
.L_x_30:
[----:B------:R-:W1:Y:S01]  /*4ec0*/  S2R R6, SR_TID.X ;  /* 0x0000000000067919 */ /* 0x000e620000002100 */
[----:B------:R-:W-:Y:S01]  /*4ed0*/  IMAD.MOV.U32 R13, RZ, RZ, 0x6540 ;  /* 0x00006540ff0d7424 */ /* 0x000fe200078e00ff */
[----:B------:R-:W-:Y:S02]  /*4ee0*/  UIMAD.WIDE UR8, UR41, 0x100, URZ ;  /* 0x00000100290878a5 */ /* 0x000fe4000f8e023f */
[----:B------:R-:W-:Y:S01]  /*4ef0*/  USHF.R.S32.HI UR10, URZ, 0x1f, UR43 ;  /* 0x0000001f3f0a7899 */ /* 0x000fe2000801142b */
[----:B------:R-:W-:Y:S01]  /*4f00*/  ULDC.64 UR6, c[0x0][0x5d0] ;  /* 0x0001740000067ab9 */ /* 0x000fe20000000a00 */
[----:B------:R-:W-:Y:S02]  /*4f10*/  USHF.L.U32 UR41, UR41, 0x8, URZ ;  /* 0x0000000829297899 */ /* 0x000fe4000800063f */
[----:B------:R-:W-:Y:S02]  /*4f20*/  UIMAD UR4, UR10, UR6, URZ ;  /* 0x000000060a0472a4 */ /* 0x000fe4000f8e023f */
[----:B------:R-:W-:-:S02]  /*4f30*/  UIADD3 UR39, UR44, UR39, URZ ;  /* 0x000000272c277290 */ /* 0x000fc4000fffe03f */
[----:B------:R-:W-:Y:S02]  /*4f40*/  UIMAD UR4, UR43, UR7, UR4 ;  /* 0x000000072b0472a4 */ /* 0x000fe4000f8e0204 */
[----:B------:R-:W-:Y:S02]  /*4f50*/  UISETP.GT.U32.AND UP1, UPT, UR39, 0x4, UPT ;  /* 0x000000042700788c */ /* 0x000fe4000bf24070 */
[----:B------:R-:W-:Y:S02]  /*4f60*/  UISETP.GE.U32.AND UP2, UPT, UR44, 0x5, UPT ;  /* 0x000000052c00788c */ /* 0x000fe4000bf46070 */
[----:B------:R-:W-:Y:S01]  /*4f70*/  UISETP.LT.U32.AND UP1, UPT, UR44, 0x5, UP1 ;  /* 0x000000052c00788c */ /* 0x000fe20008f21070 */
[--C-:B-1----:R-:W-:Y:S02]  /*4f80*/  SHF.R.U32.HI R2, RZ, 0x7, R6.reuse ;  /* 0x00000007ff027819 */ /* 0x102fe40000011606 */
[----:B------:R-:W-:Y:S02]  /*4f90*/  SHF.R.U32.HI R3, RZ, 0x2, R6 ;  /* 0x00000002ff037819 */ /* 0x000fe40000011606 */
[----:B------:R-:W-:-:S02]  /*4fa0*/  LOP3.LUT R2, R2, 0x1, RZ, 0xc0, !PT ;  /* 0x0000000102027812 */ /* 0x000fc400078ec0ff */
[C---:B------:R-:W-:Y:S02]  /*4fb0*/  SHF.L.U32 R12, R6.reuse, 0x1, RZ ;  /* 0x00000001060c7819 */ /* 0x040fe400000006ff */
[----:B------:R-:W-:Y:S01]  /*4fc0*/  LOP3.LUT R4, R6, 0x60, RZ, 0xc0, !PT ;  /* 0x0000006006047812 */ /* 0x000fe200078ec0ff */
[----:B------:R-:W-:Y:S01]  /*4fd0*/  IMAD.SHL.U32 R160, R2, 0x40, RZ ;  /* 0x0000004002a07824 */ /* 0x000fe200078e00ff */
[----:B------:R-:W-:Y:S02]  /*4fe0*/  LOP3.LUT R3, R3, 0x7, RZ, 0xc0, !PT ;  /* 0x0000000703037812 */ /* 0x000fe400078ec0ff */
[----:B------:R-:W-:Y:S02]  /*4ff0*/  LOP3.LUT R12, R12, 0x6, RZ, 0xc0, !PT ;  /* 0x000000060c0c7812 */ /* 0x000fe400078ec0ff */
[----:B------:R-:W-:Y:S02]  /*5000*/  SHF.R.U32.HI R4, RZ, 0x1, R4 ;  /* 0x00000001ff047819 */ /* 0x000fe40000011604 */
[----:B------:R-:W-:-:S02]  /*5010*/  LOP3.LUT R160, R160, 0x40, R3, 0xe2, !PT ;  /* 0x00000040a0a07812 */ /* 0x000fc400078ee203 */
[----:B------:R-:W-:Y:S01]  /*5020*/  PRMT R12, R12, R13, UR42 ;  /* 0x0000002a0c0c7e16 */ /* 0x000fe2000800000d */
[----:B------:R-:W-:Y:S01]  /*5030*/  USHF.L.U32 UR42, UR42, 0x8, URZ ;  /* 0x000000082a2a7899 */ /* 0x000fe2000800063f */
[----:B0-----:R-:W-:Y:S01]  /*5040*/  IADD3 R0, RZ, -R4, -R3 ;  /* 0x80000004ff007210 */ /* 0x001fe20007ffe803 */
[----:B------:R-:W-:Y:S01]  /*5050*/  IMAD.MOV.U32 R3, RZ, RZ, -0x2 ;  /* 0xfffffffeff037424 */ /* 0x000fe200078e00ff */
[----:B------:R-:W-:Y:S01]  /*5060*/  LOP3.LUT R160, R160, UR8, R4, 0xfe, !PT ;  /* 0x00000008a0a07c12 */ /* 0x000fe2000f8efe04 */
[----:B------:R-:W-:Y:S01]  /*5070*/  IMAD.U32 R4, RZ, RZ, UR6 ;  /* 0x00000006ff047e24 */ /* 0x000fe2000f8e00ff */
[----:B------:R-:W-:Y:S01]  /*5080*/  SHF.R.S32.HI R13, RZ, 0x1f, R12 ;  /* 0x0000001fff0d7819 */ /* 0x000fe2000001140c */
[----:B------:R-:W-:Y:S01]  /*5090*/  ULDC UR6, c[0x0][0x284] ;  /* 0x0000a10000067ab9 */ /* 0x000fe20000000800 */
[----:B------:R-:W-:Y:S01]  /*50a0*/  IMAD R0, R2, -0x40, R0 ;  /* 0xffffffc002007824 */ /* 0x000fe200078e0200 */
[----:B------:R-:W-:Y:S01]  /*50b0*/  MOV R154, UR6 ;  /* 0x00000006009a7c02 */ /* 0x000fe20008000f00 */
[----:B------:R-:W-:-:S03]  /*50c0*/  IMAD.WIDE.U32 R4, R4, UR43, R12 ;  /* 0x0000002b04047c25 */ /* 0x000fc6000f8e000c */
[----:B------:R-:W-:Y:S01]  /*50d0*/  IADD3 R154, R154, -UR41, R0 ;  /* 0x800000299a9a7c10 */ /* 0x000fe2000fffe000 */
[----:B------:R-:W-:Y:S01]  /*50e0*/  VIADD R5, R5, UR4 ;  /* 0x0000000405057c36 */ /* 0x000fe20008000000 */
[----:B------:R-:W-:Y:S01]  /*50f0*/  ULDC UR4, c[0x0][0x288] ;  /* 0x0000a20000047ab9 */ /* 0x000fe20000000800 */
[----:B------:R-:W-:Y:S01]  /*5100*/  LOP3.LUT R0, R6, 0x3, RZ, 0xc0, !PT ;  /* 0x0000000306007812 */ /* 0x000fe200078ec0ff */
[----:B------:R-:W-:-:S04]  /*5110*/  UISETP.GE.AND UP0, UPT, UR42, UR4, UPT ;  /* 0x000000042a00728c */ /* 0x000fc8000bf06270 */
[----:B------:R-:W-:Y:S01]  /*5120*/  UISETP.GE.OR UP0, UPT, UR41, UR6, UP0 ;  /* 0x000000062900728c */ /* 0x000fe20008706670 */
[----:B------:R-:W-:Y:S01]  /*5130*/  IMAD R0, R0, R3, UR4 ;  /* 0x0000000400007e24 */ /* 0x000fe2000f8e0203 */
[----:B------:R-:W-:Y:S02]  /*5140*/  UIMAD.WIDE.U32 UR4, UR39, -0x33333333, URZ ;  /* 0xcccccccd270478a5 */ /* 0x000fe4000f8e003f */
[----:B------:R-:W-:Y:S01]  /*5150*/  USEL UR6, URZ, 0x1, !UP1 ;  /* 0x000000013f067887 */ /* 0x000fe2000c800000 */
[----:B------:R-:W-:Y:S01]  /*5160*/  VIADD R0, R0, -UR42 ;  /* 0x8000002a00007c36 */ /* 0x000fe20008000000 */
[----:B------:R-:W-:Y:S01]  /*5170*/  PLOP3.LUT P0, PT, PT, PT, UP0, 0x80, 0x0 ;  /* 0x000000000000781c */ /* 0x000fe20003f0f008 */
[----:B------:R-:W-:Y:S02]  /*5180*/  USHF.R.U32.HI UR4, URZ, 0x2, UR5 ;  /* 0x000000023f047899 */ /* 0x000fe40008011605 */
[----:B------:R-:W-:Y:S02]  /*5190*/  ULOP3.LUT UR38, UR38, UR6, URZ, 0x3c, !UPT ;  /* 0x0000000626267292 */ /* 0x000fe4000f8e3c3f */
[----:B------:R-:W-:-:S02]  /*51a0*/  UIMAD UR39, UR4, -0x5, UR39 ;  /* 0xfffffffb042778a4 */ /* 0x000fc4000f8e0227 */
[----:B------:R-:W-:Y:S01]  /*51b0*/  @UP2 ULOP3.LUT UR38, UR38, 0x1, UR4, 0x78, !UPT ;  /* 0x0000000126262892 */ /* 0x000fe2000f8e7804 */
[----:B------:R-:W-:-:S05]  /*51c0*/  UMOV UR41, 0xffffffff ;  /* 0xffffffff00297882 */ /* 0x000fca0000000000 */
[----:B------:R-:W-:Y:S06]  /*51d0*/  @P0 BRA `(.L_x_34) ;  /* 0x000000d000f80947 */ /* 0x000fec0003800000 */
[----:B------:R-:W0:Y:S01]  /*51e0*/  LDC.64 R2, c[0x0][0x5c8] ;  /* 0x00017200ff027b82 */ /* 0x000e220000000a00 */
[----:B------:R-:W-:Y:S01]  /*51f0*/  ULDC.64 UR4, c[0x0][0x5c0] ;  /* 0x0001700000047ab9 */ /* 0x000fe20000000a00 */
[----:B------:R-:W-:Y:S01]  /*5200*/  BSSY B0, `(.L_x_34) ;  /* 0x0000d3b000007945 */ /* 0x000fe20003800000 */
[C---:B0-----:R-:W-:Y:S01]  /*5210*/  IMAD R6, R2.reuse, UR9, RZ ;  /* 0x0000000902067c24 */ /* 0x041fe2000f8e02ff */
[----:B------:R-:W-:Y:S01]  /*5220*/  SHF.L.U32 R8, R2, 0x3, RZ ;  /* 0x0000000302087819 */ /* 0x000fe200000006ff */
[----:B------:R-:W-:Y:S01]  /*5230*/  IMAD.WIDE.U32 R4, R160, R2, R4 ;  /* 0x00000002a0047225 */ /* 0x000fe200078e0004 */
[----:B------:R-:W-:-:S03]  /*5240*/  SHF.L.U64.HI R9, R2, 0x3, R3 ;  /* 0x0000000302097819 */ /* 0x000fc60000010203 */
[----:B------:R-:W-:Y:S01]  /*5250*/  IMAD R6, R160, R3, R6 ;  /* 0x00000003a0067224 */ /* 0x000fe200078e0206 */
[----:B------:R-:W-:-:S03]  /*5260*/  IADD3 R4, P0, R4, UR4, RZ ;  /* 0x0000000404047c10 */ /* 0x000fc6000ff1e0ff */
[----:B------:R-:W-:Y:S01]  /*5270*/  IMAD.IADD R6, R5, 0x1, R6 ;  /* 0x0000000105067824 */ /* 0x000fe200078e0206 */
[----:B------:R-:W-:-:S04]  /*5280*/  IADD3 R10, P1, R8, R4, RZ ;  /* 0x00000004080a7210 */ /* 0x000fc80007f3e0ff */
[----:B------:R-:W-:Y:S02]  /*5290*/  IADD3.X R5, R6, UR5, RZ, P0, !PT ;  /* 0x0000000506057c10 */ /* 0x000fe400087fe4ff */
[----:B------:R-:W-:-:S03]  /*52a0*/  LEA R6, P0, R2, R4, 0x7 ;  /* 0x0000000402067211 */ /* 0x000fc600078038ff */
[----:B------:R-:W-:Y:S01]  /*52b0*/  IMAD.X R11, R9, 0x1, R5, P1 ;  /* 0x00000001090b7824 */ /* 0x000fe200008e0605 */
[----:B------:R-:W-:Y:S02]  /*52c0*/  LEA.HI.X R7, R2, R5, R3, 0x7, P0 ;  /* 0x0000000502077211 */ /* 0x000fe400000f3c03 */
[----:B-----5:R-:W-:Y:S02]  /*52d0*/  ISETP.NE.AND P0, PT, R18, RZ, PT ;  /* 0x000000ff1200720c */ /* 0x020fe40003f05270 */
[----:B------:R-:W-:-:S05]  /*52e0*/  IADD3 R8, P2, R8, R6, RZ ;  /* 0x0000000608087210 */ /* 0x000fca0007f5e0ff */
[----:B------:R-:W-:-:S06]  /*52f0*/  IMAD.X R9, R9, 0x1, R7, P2 ;  /* 0x0000000109097824 */ /* 0x000fcc00010e0607 */
[----:B------:R-:W-:Y:S05]  /*5300*/  @!P0 BRA `(.L_x_35) ;  /* 0x0000009800988947 */ /* 0x000fea0003800000 */
[----:B------:R-:W0:Y:S01]  /*5310*/  LDC.64 R20, c[0x0][0x5b0] ;  /* 0x00016c00ff147b82 */ /* 0x000e220000000a00 */
[----:B------:R-:W-:Y:S01]  /*5320*/  ULDC.64 UR6, c[0x0][0x5b8] ;  /* 0x00016e0000067ab9 */ /* 0x000fe20000000a00 */
[----:B------:R-:W-:Y:S01]  /*5330*/  ISETP.GE.AND P1, PT, R154, 0x1, PT ;  /* 0x000000019a00780c */ /* 0x000fe20003f26270 */
[----:B------:R-:W-:Y:S02]  /*5340*/  UIMAD UR4, UR10, UR6, URZ ;  /* 0x000000060a0472a4 */ /* 0x000fe4000f8e023f */
[----:B------:R-:W-:Y:S01]  /*5350*/  IMAD.U32 R156, RZ, RZ, UR6 ;  /* 0x00000006ff9c7e24 */ /* 0x000fe2000f8e00ff */
[----:B------:R-:W-:Y:S01]  /*5360*/  BSSY B1, `(.L_x_36) ;  /* 0x000000e000017945 */ /* 0x000fe20003800000 */
[----:B------:R-:W-:Y:S01]  /*5370*/  ISETP.LT.OR P2, PT, R0, 0x1, !P1 ;  /* 0x000000010000780c */ /* 0x000fe20004f41670 */
[----:B------:R-:W-:Y:S01]  /*5380*/  UIMAD UR4, UR43, UR7, UR4 ;  /* 0x000000072b0472a4 */ /* 0x000fe2000f8e0204 */
[----:B------:R-:W1:Y:S01]  /*5390*/  LDC.64 R22, c[0x0][0x5a8] ;  /* 0x00016a00ff167b82 */ /* 0x000e620000000a00 */
[----:B------:R-:W-:-:S04]  /*53a0*/  IMAD.WIDE.U32 R156, R156, UR43, R12 ;  /* 0x0000002b9c9c7c25 */ /* 0x000fc8000f8e000c */
[----:B------:R-:W-:Y:S01]  /*53b0*/  IMAD.MOV.U32 R152, RZ, RZ, R156 ;  /* 0x000000ffff987224 */ /* 0x000fe200078e009c */
[----:B------:R-:W-:Y:S01]  /*53c0*/  IADD3 R153, R157, UR4, RZ ;  /* 0x000000049d997c10 */ /* 0x000fe2000fffe0ff */
[----:B0-----:R-:W-:Y:S02]  /*53d0*/  IMAD R161, R20, UR9, RZ ;  /* 0x0000000914a17c24 */ /* 0x001fe4000f8e02ff */
[----:B------:R-:W-:-:S04]  /*53e0*/  IMAD.WIDE.U32 R2, R160, R20, R152 ;  /* 0x00000014a0027225 */ /* 0x000fc800078e0098 */
[----:B------:R-:W-:Y:S01]  /*53f0*/  IMAD R161, R160, R21, R161 ;  /* 0x00000015a0a17224 */ /* 0x000fe200078e02a1 */
[----:B-1----:R-:W-:-:S04]  /*5400*/  IADD3 R14, P0, R2, R22, RZ ;  /* 0x00000016020e7210 */ /* 0x002fc80007f1e0ff */
[----:B------:R-:W-:Y:S01]  /*5410*/  IADD3.X R15, R23, R3, R161, P0, !PT ;  /* 0x00000003170f7210 */ /* 0x000fe200007fe4a1 */
[----:B------:R-:W-:Y:S08]  /*5420*/  @P2 BRA `(.L_x_37) ;  /* 0x0000000000042947 */ /* 0x000ff00003800000 */
[----:B------:R0:W5:Y:S02]  /*5430*/  LDG.E.U8 R16, desc[UR36][R14.64] ;  /* 0x000000240e107981 */ /* 0x000164000c1e1100 */
.L_x_37:
[----:B------:R-:W-:Y:S05]  /*5440*/  BSYNC B1 ;  /* 0x0000000000017941 */ /* 0x000fea0003800000 */
.L_x_36:
[----:B------:R-:W2:Y:S01]  /*5450*/  LDL.LU R3, [R1] ;  /* 0x0000000001037983 */ /* 0x000ea20000300800 */
[----:B-----5:R-:W-:Y:S01]  /*5460*/  LOP3.LUT R2, R16, 0xffff, RZ, 0xc0, !PT ;  /* 0x0000ffff10027812 */ /* 0x020fe200078ec0ff */
[----:B------:R-:W-:Y:S01]  /*5470*/  BSSY B1, `(.L_x_38) ;  /* 0x000000a000017945 */ /* 0x000fe20003800000 */
[----:B------:R-:W-:Y:S02]  /*5480*/  ISETP.LT.OR P0, PT, R0, 0x2, !P1 ;  /* 0x000000020000780c */ /* 0x000fe40004f01670 */
[----:B------:R-:W-:-:S05]  /*5490*/  PRMT R2, R2, 0x8880, RZ ;  /* 0x0000888002027816 */ /* 0x000fca00000000ff */
[----:B------:R-:W-:-:S04]  /*54a0*/  IMAD R2, R2, R18, RZ ;  /* 0x0000001202027224 */ /* 0x000fc800078e02ff */
[----:B--2---:R-:W-:-:S05]  /*54b0*/  @!P2 IMAD R3, R3, R17, R2 ;  /* 0x000000110303a224 */ /* 0x004fca00078e0202 */
[----:B------:R1:W-:Y:S01]  /*54c0*/  @!P2 STG.E.U8 desc[UR36][R4.64], R3 ;  /* 0x000000030400a986 */ /* 0x0003e2000c101124 */
[----:B------:R-:W-:Y:S05]  /*54d0*/  @P0 BRA `(.L_x_39) ;  /* 0x00000000000c0947 */ /* 0x000fea0003800000 */
[----:B------:R-:W2:Y:S02]  /*54e0*/  LDG.E.U8 R16, desc[UR36][R14.64+0x1] ;  /* 0x000001240e107981 */ /* 0x000ea4000c1e1100 */
[----:B--2---:R-:W-:-:S05]  /*54f0*/  PRMT R2, R16, 0x8880, RZ ;  /* 0x0000888010027816 */ /* 0x004fca00000000ff */
[----:B------:R-:W-:-:S07]  /*5500*/  IMAD R2, R2, R18, RZ ;  /* 0x0000001202027224 */ /* 0x000fce00078e02ff */
.L_x_39:
[----:B------:R-:W-:Y:S05]  /*5510*/  BSYNC B1 ;  /* 0x0000000000017941 */ /* 0x000fea0003800000 */
.L_x_38:
[----:B-1----:R-:W2:Y:S01]  /*5520*/  LDL.LU R3, [R1+0x4] ;  /* 0x0000040001037983 */ /* 0x002ea20000300800 */
[C---:B------:R-:W-:Y:S01]  /*5530*/  SHF.L.U64.HI R159, R20.reuse, 0x3, R21 ;  /* 0x00000003149f7819 */ /* 0x040fe20000010215 */
[----:B------:R-:W-:Y:S01]  /*5540*/  IMAD.SHL.U32 R158, R20, 0x8, RZ ;  /* 0x00000008149e7824 */ /* 0x000fe200078e00ff */
[----:B------:R-:W-:Y:S03]  /*5550*/  BSSY B1, `(.L_x_40) ;  /* 0x000000d000017945 */ /* 0x000fe60003800000 */
[----:B------:R-:W-:-:S04]  /*5560*/  IMAD.WIDE.U32 R12, R160, R20, R158 ;  /* 0x00000014a00c7225 */ /* 0x000fc800078e009e */
[----:B------:R-:W-:Y:S01]  /*5570*/  IMAD.IADD R161, R161, 0x1, R13 ;  /* 0x00000001a1a17824 */ /* 0x000fe200078e020d */
[----:B------:R-:W-:-:S04]  /*5580*/  IADD3 R12, P2, P3, R156, R22, R12 ;  /* 0x000000169c0c7210 */ /* 0x000fc80007b5e00c */
[----:B------:R-:W-:Y:S01]  /*5590*/  IADD3.X R13, R153, R23, R161, P2, P3 ;  /* 0x00000017990d7210 */ /* 0x000fe200017e64a1 */
[----:B--2---:R-:W-:-:S05]  /*55a0*/  @!P0 IMAD R3, R3, R17, R2 ;  /* 0x0000001103038224 */ /* 0x004fca00078e0202 */
[----:B------:R1:W-:Y:S01]  /*55b0*/  @!P0 STG.E.U8 desc[UR36][R4.64+0x1], R3 ;  /* 0x0000010304008986 */ /* 0x0003e2000c101124 */
[----:B------:R-:W-:-:S04]  /*55c0*/  ISETP.GE.AND P0, PT, R154, 0x9, PT ;  /* 0x000000099a00780c */ /* 0x000fc80003f06270 */
[----:B------:R-:W-:-:S13]  /*55d0*/  ISETP.LT.OR P4, PT, R0, 0x1, !P0 ;  /* 0x000000010000780c */ /* 0x000fda0004781670 */
[----:B-1----:R-:W-:Y:S05]  /*55e0*/  @P4 BRA `(.L_x_41) ;  /* 0x00000000000c4947 */ /* 0x002fea0003800000 */
[----:B------:R-:W2:Y:S02]  /*55f0*/  LDG.E.U8 R16, desc[UR36][R12.64] ;  /* 0x000000240c107981 */ /* 0x000ea4000c1e1100 */
[----:B--2---:R-:W-:-:S05]  /*5600*/  PRMT R2, R16, 0x8880, RZ ;  /* 0x0000888010027816 */ /* 0x004fca00000000ff */
[----:B------:R-:W-:-:S07]  /*5610*/  IMAD R2, R2, R18, RZ ;  /* 0x0000001202027224 */ /* 0x000fce00078e02ff */
.L_x_41:
[----:B------:R-:W-:Y:S05]  /*5620*/  BSYNC B1 ;  /* 0x0000000000017941 */ /* 0x000fea0003800000 */
.L_x_40:
[----:B------:R-:W2:Y:S01]  /*5630*/  LDL.LU R3, [R1+0x8] ;  /* 0x0000080001037983 */ /* 0x000ea20000300800 */
[----:B------:R-:W-:Y:S01]  /*5640*/  ISETP.LT.OR P2, PT, R0, 0x2, !P0 ;  /* 0x000000020000780c */ /* 0x000fe20004741670 */
[----:B------:R-:W-:Y:S01]  /*5650*/  BSSY B1, `(.L_x_42) ;  /* 0x0000007000017945 */ /* 0x000fe20003800000 */
[----:B--2---:R-:W-:-:S05]  /*5660*/  @!P4 IMAD R3, R3, R17, R2 ;  /* 0x000000110303c224 */ /* 0x004fca00078e0202 */
[----:B------:R1:W-:Y:S06]  /*5670*/  @!P4 STG.E.U8 desc[UR36][R10.64], R3 ;  /* 0x000000030a00c986 */ /* 0x0003ec000c101124 */
[----:B------:R-:W-:Y:S05]  /*5680*/  @P2 BRA `(.L_x_43) ;  /* 0x00000000000c2947 */ /* 0x000fea0003800000 */
[----:B------:R-:W2:Y:S02]  /*5690*/  LDG.E.U8 R16, desc[UR36][R12.64+0x1] ;  /* 0x000001240c107981 */ /* 0x000ea4000c1e1100 */
[----:B--2---:R-:W-:-:S05]  /*56a0*/  PRMT R2, R16, 0x8880, RZ ;  /* 0x0000888010027816 */ /* 0x004fca00000000ff */
[----:B------:R-:W-:-:S07]  /*56b0*/  IMAD R2, R2, R18, RZ ;  /* 0x0000001202027224 */ /* 0x000fce00078e02ff */
.L_x_43:
[----:B------:R-:W-:Y:S05]  /*56c0*/  BSYNC B1 ;  /* 0x0000000000017941 */ /* 0x000fea0003800000 */
.L_x_42:
[----:B-1----:R-:W2:Y:S01]  /*56d0*/  LDL.LU R3, [R1+0xc] ;  /* 0x00000c0001037983 */ /* 0x002ea20000300800 */
[----:B------:R-:W-:Y:S01]  /*56e0*/  BSSY B1, `(.L_x_44) ;  /* 0x000000a000017945 */ /* 0x000fe20003800000 */
[C---:B------:R-:W-:Y:S02]  /*56f0*/  ISETP.LT.OR P3, PT, R0.reuse, 0xa, !P1 ;  /* 0x0000000a0000780c */ /* 0x040fe40004f61670 */
[----:B------:R-:W-:Y:S01]  /*5700*/  ISETP.LT.OR P4, PT, R0, 0x9, !P0 ;  /* 0x000000090000780c */ /* 0x000fe20004781670 */
[----:B--2---:R-:W-:-:S05]  /*5710*/  @!P2 IMAD R3, R3, R17, R2 ;  /* 0x000000110303a224 */ /* 0x004fca00078e0202 */
[----:B------:R1:W-:Y:S01]  /*5720*/  @!P2 STG.E.U8 desc[UR36][R10.64+0x1], R3 ;  /* 0x000001030a00a986 */ /* 0x0003e2000c101124 */
[----:B------:R-:W-:-:S13]  /*5730*/  ISETP.LT.OR P2, PT, R0, 0x9, !P1 ;  /* 0x000000090000780c */ /* 0x000fda0004f41670 */
[----:B-1----:R-:W-:Y:S05]  /*5740*/  @P2 BRA `(.L_x_45) ;  /* 0x00000000000c2947 */ /* 0x002fea0003800000 */
[----:B------:R-:W2:Y:S02]  /*5750*/  LDG.E.U8 R16, desc[UR36][R14.64+0x8] ;  /* 0x000008240e107981 */ /* 0x000ea4000c1e1100 */
[----:B--2---:R-:W-:-:S05]  /*5760*/  PRMT R2, R16, 0x8880, RZ ;  /* 0x0000888010027816 */ /* 0x004fca00000000ff */
[----:B------:R-:W-:-:S07]  /*5770*/  IMAD R2, R2, R18, RZ ;  /* 0x0000001202027224 */ /* 0x000fce00078e02ff */
.L_x_45:
[----:B------:R-:W-:Y:S05]  /*5780*/  BSYNC B1 ;  /* 0x0000000000017941 */ /* 0x000fea0003800000 */
.L_x_44:
[----:B------:R-:W2:Y:S01]  /*5790*/  LDL.LU R3, [R1+0x10] ;  /* 0x0000100001037983 */ /* 0x000ea20000300800 */
[----:B------:R-:W-:Y:S01]  /*57a0*/  BSSY B1, `(.L_x_46) ;  /* 0x0000007000017945 */ /* 0x000fe20003800000 */
[----:B--2---:R-:W-:-:S05]  /*57b0*/  @!P2 IMAD R3, R3, R17, R2 ;  /* 0x000000110303a224 */ /* 0x004fca00078e0202 */
[----:B------:R1:W-:Y:S01]  /*57c0*/  @!P2 STG.E.U8 desc[UR36][R4.64+0x8], R3 ;  /* 0x000008030400a986 */ /* 0x0003e2000c101124 */
[----:B------:R-:W-:Y:S05]  /*57d0*/  @P3 BRA `(.L_x_47) ;  /* 0x00000000000c3947 */ /* 0x000fea0003800000 */
[----:B------:R-:W2:Y:S02]  /*57e0*/  LDG.E.U8 R16, desc[UR36][R14.64+0x9] ;  /* 0x000009240e107981 */ /* 0x000ea4000c1e1100 */
[----:B--2---:R-:W-:-:S05]  /*57f0*/  PRMT R2, R16, 0x8880, RZ ;  /* 0x0000888010027816 */ /* 0x004fca00000000ff */
[----:B------:R-:W-:-:S07]  /*5800*/  IMAD R2, R2, R18, RZ ;  /* 0x0000001202027224 */ /* 0x000fce00078e02ff */
.L_x_47:
[----:B------:R-:W-:Y:S05]  /*5810*/  BSYNC B1 ;  /* 0x0000000000017941 */ /* 0x000fea0003800000 */
.L_x_46:
[----:B-1----:R-:W2:Y:S01]  /*5820*/  LDL.LU R3, [R1+0x14] ;  /* 0x0000140001037983 */ /* 0x002ea20000300800 */
[----:B------:R-:W-:Y:S01]  /*5830*/  BSSY B1, `(.L_x_48) ;  /* 0x0000007000017945 */ /* 0x000fe20003800000 */
[----:B--2---:R-:W-:-:S05]  /*5840*/  @!P3 IMAD R3, R3, R17, R2 ;  /* 0x000000110303b224 */ /* 0x004fca00078e0202 */
[----:B------:R1:W-:Y:S01]  /*5850*/  @!P3 STG.E.U8 desc[UR36][R4.64+0x9], R3 ;  /* 0x000009030400b986 */ /* 0x0003e2000c101124 */
[----:B------:R-:W-:Y:S05]  /*5860*/  @P4 BRA `(.L_x_49) ;  /* 0x00000000000c4947 */ /* 0x000fea0003800000 */
[----:B------:R-:W2:Y:S02]  /*5870*/  LDG.E.U8 R16, desc[UR36][R12.64+0x8] ;  /* 0x000008240c107981 */ /* 0x000ea4000c1e1100 */
[----:B--2---:R-:W-:-:S05]  /*5880*/  PRMT R2, R16, 0x8880, RZ ;  /* 0x0000888010027816 */ /* 0x004fca00000000ff */
[----:B------:R-:W-:-:S07]  /*5890*/  IMAD R2, R2, R18, RZ ;  /* 0x0000001202027224 */ /* 0x000fce00078e02ff */
.L_x_49:
[----:B------:R-:W-:Y:S05]  /*58a0*/  BSYNC B1 ;  /* 0x0000000000017941 */ /* 0x000fea0003800000 */
.L_x_48:
[----:B-1----:R-:W2:Y:S01]  /*58b0*/  LDL.LU R3, [R1+0x18] ;  /* 0x0000180001037983 */ /* 0x002ea20000300800 */
[C---:B------:R-:W-:Y:S01]  /*58c0*/  ISETP.LT.OR P2, PT, R0.reuse, 0xa, !P0 ;  /* 0x0000000a0000780c */ /* 0x040fe20004741670 */
[----:B------:R-:W-:Y:S01]  /*58d0*/  BSSY B1, `(.L_x_50) ;  /* 0x000000a000017945 */ /* 0x000fe20003800000 */
[C---:B------:R-:W-:Y:S02]  /*58e0*/  ISETP.LT.OR P3, PT, R0.reuse, 0x11, !P1 ;  /* 0x000000110000780c */ /* 0x040fe40004f61670 */
[----:B------:R-:W-:Y:S01]  /*58f0*/  ISETP.LT.OR P5, PT, R0, 0x11, !P0 ;  /* 0x000000110000780c */ /* 0x000fe200047a1670 */
[----:B--2---:R-:W-:-:S05]  /*5900*/  @!P4 IMAD R3, R3, R17, R2 ;  /* 0x000000110303c224 */ /* 0x004fca00078e0202 */
[----:B------:R1:W-:Y:S01]  /*5910*/  @!P4 STG.E.U8 desc[UR36][R10.64+0x8], R3 ;  /* 0x000008030a00c986 */ /* 0x0003e2000c101124 */
[----:B------:R-:W-:Y:S02]  /*5920*/  ISETP.LT.OR P4, PT, R0, 0x12, !P1 ;  /* 0x000000120000780c */ /* 0x000fe40004f81670 */
[----:B------:R-:W-:Y:S11]  /*5930*/  @P2 BRA `(.L_x_51) ;  /* 0x00000000000c2947 */ /* 0x000ff60003800000 */
[----:B------:R-:W2:Y:S02]  /*5940*/  LDG.E.U8 R16, desc[UR36][R12.64+0x9] ;  /* 0x000009240c107981 */ /* 0x000ea4000c1e1100 */
[----:B--2---:R-:W-:-:S05]  /*5950*/  PRMT R2, R16, 0x8880, RZ ;  /* 0x0000888010027816 */ /* 0x004fca00000000ff */
[----:B------:R-:W-:-:S07]  /*5960*/  IMAD R2, R2, R18, RZ ;  /* 0x0000001202027224 */ /* 0x000fce00078e02ff */
.L_x_51:
[----:B------:R-:W-:Y:S05]  /*5970*/  BSYNC B1 ;  /* 0x0000000000017941 */ /* 0x000fea0003800000 */
.L_x_50:
        /* <DEDUP_REMOVED lines=8> */
.L_x_53:
[----:B------:R-:W-:Y:S05]  /*5a00*/  BSYNC B1 ;  /* 0x0000000000017941 */ /* 0x000fea0003800000 */
.L_x_52:
        /* <DEDUP_REMOVED lines=8> */
.L_x_55:
[----:B------:R-:W-:Y:S05]  /*5a90*/  BSYNC B1 ;  /* 0x0000000000017941 */ /* 0x000fea0003800000 */
.L_x_54:
        /* <DEDUP_REMOVED lines=8> */
.L_x_57:
[----:B------:R-:W-:Y:S05]  /*5b20*/  BSYNC B1 ;  /* 0x0000000000017941 */ /* 0x000fea0003800000 */
.L_x_56:
        /* <DEDUP_REMOVED lines=12> */
.L_x_59:
[----:B------:R-:W-:Y:S05]  /*5bf0*/  BSYNC B1 ;  /* 0x0000000000017941 */ /* 0x000fea0003800000 */
.L_x_58:
        /* <DEDUP_REMOVED lines=8> */
.L_x_61:
[----:B------:R-:W-:Y:S05]  /*5c80*/  BSYNC B1 ;  /* 0x0000000000017941 */ /* 0x000fea0003800000 */
.L_x_60:
        /* <DEDUP_REMOVED lines=8> */
.L_x_63:
[----:B------:R-:W-:Y:S05]  /*5d10*/  BSYNC B1 ;  /* 0x0000000000017941 */ /* 0x000fea0003800000 */
.L_x_62:
        /* <DEDUP_REMOVED lines=8> */
.L_x_65:
[----:B------:R-:W-:Y:S05]  /*5da0*/  BSYNC B1 ;  /* 0x0000000000017941 */ /* 0x000fea0003800000 */
.L_x_64:
        /* <DEDUP_REMOVED lines=12> */
.L_x_67:
[----:B------:R-:W-:Y:S05]  /*5e70*/  BSYNC B1 ;  /* 0x0000000000017941 */ /* 0x000fea0003800000 */
.L_x_66:
        /* <DEDUP_REMOVED lines=8> */
.L_x_69:
[----:B------:R-:W-:Y:S05]  /*5f00*/  BSYNC B1 ;  /* 0x0000000000017941 */ /* 0x000fea0003800000 */
.L_x_68:
        /* <DEDUP_REMOVED lines=8> */
.L_x_71:
[----:B------:R-:W-:Y:S05]  /*5f90*/  BSYNC B1 ;  /* 0x0000000000017941 */ /* 0x000fea0003800000 */
.L_x_70:
        /* <DEDUP_REMOVED lines=8> */
.L_x_73:
[----:B------:R-:W-:Y:S05]  /*6020*/  BSYNC B1 ;  /* 0x0000000000017941 */ /* 0x000fea0003800000 */
.L_x_72:
        /* <DEDUP_REMOVED lines=12> */
.L_x_75:
[----:B------:R-:W-:Y:S05]  /*60f0*/  BSYNC B1 ;  /* 0x0000000000017941 */ /* 0x000fea0003800000 */
.L_x_74:
        /* <DEDUP_REMOVED lines=8> */
.L_x_77:
[----:B------:R-:W-:Y:S05]  /*6180*/  BSYNC B1 ;  /* 0x0000000000017941 */ /* 0x000fea0003800000 */
.L_x_76:
        /* <DEDUP_REMOVED lines=8> */
.L_x_79:
[----:B------:R-:W-:Y:S05]  /*6210*/  BSYNC B1 ;  /* 0x0000000000017941 */ /* 0x000fea0003800000 */
.L_x_78:
        /* <DEDUP_REMOVED lines=8> */
.L_x_81:
[----:B------:R-:W-:Y:S05]  /*62a0*/  BSYNC B1 ;  /* 0x0000000000017941 */ /* 0x000fea0003800000 */
.L_x_80:
        /* <DEDUP_REMOVED lines=12> */
.L_x_83:
[----:B------:R-:W-:Y:S05]  /*6370*/  BSYNC B1 ;  /* 0x0000000000017941 */ /* 0x000fea0003800000 */
.L_x_82:
        /* <DEDUP_REMOVED lines=8> */
.L_x_85:
[----:B------:R-:W-:Y:S05]  /*6400*/  BSYNC B1 ;  /* 0x0000000000017941 */ /* 0x000fea0003800000 */
.L_x_84:
        /* <DEDUP_REMOVED lines=8> */
.L_x_87:
[----:B------:R-:W-:Y:S05]  /*6490*/  BSYNC B1 ;  /* 0x0000000000017941 */ /* 0x000fea0003800000 */
.L_x_86:
        /* <DEDUP_REMOVED lines=8> */
.L_x_89:
[----:B------:R-:W-:Y:S05]  /*6520*/  BSYNC B1 ;  /* 0x0000000000017941 */ /* 0x000fea0003800000 */
.L_x_88:
        /* <DEDUP_REMOVED lines=12> */
.L_x_91:
[----:B------:R-:W-:Y:S05]  /*65f0*/  BSYNC B1 ;  /* 0x0000000000017941 */ /* 0x000fea0003800000 */
.L_x_90:
        /* <DEDUP_REMOVED lines=8> */
.L_x_93:
[----:B------:R-:W-:Y:S05]  /*6680*/  BSYNC B1 ;  /* 0x0000000000017941 */ /* 0x000fea0003800000 */
.L_x_92:
        /* <DEDUP_REMOVED lines=8> */
.L_x_95:
[----:B------:R-:W-:Y:S05]  /*6710*/  BSYNC B1 ;  /* 0x0000000000017941 */ /* 0x000fea0003800000 */
.L_x_94:
        /* <DEDUP_REMOVED lines=8> */
.L_x_97:
[----:B------:R-:W-:Y:S05]  /*67a0*/  BSYNC B1 ;  /* 0x0000000000017941 */ /* 0x000fea0003800000 */
.L_x_96:
        /* <DEDUP_REMOVED lines=12> */
.L_x_99:
[----:B------:R-:W-:Y:S05]  /*6870*/  BSYNC B1 ;  /* 0x0000000000017941 */ /* 0x000fea0003800000 */
.L_x_98:
        /* <DEDUP_REMOVED lines=8> */
.L_x_101:
[----:B------:R-:W-:Y:S05]  /*6900*/  BSYNC B1 ;  /* 0x0000000000017941 */ /* 0x000fea0003800000 */
.L_x_100:
        /* <DEDUP_REMOVED lines=8> */
.L_x_103:
[----:B------:R-:W-:Y:S05]  /*6990*/  BSYNC B1 ;  /* 0x0000000000017941 */ /* 0x000fea0003800000 */
.L_x_102:
        /* <DEDUP_REMOVED lines=8> */
.L_x_105:
[----:B------:R-:W-:Y:S05]  /*6a20*/  BSYNC B1 ;  /* 0x0000000000017941 */ /* 0x000fea0003800000 */
.L_x_104:
        /* <DEDUP_REMOVED lines=12> */
.L_x_107:
[----:B------:R-:W-:Y:S05]  /*6af0*/  BSYNC B1 ;  /* 0x0000000000017941 */ /* 0x000fea0003800000 */
.L_x_106:
        /* <DEDUP_REMOVED lines=8> */
.L_x_109:
[----:B------:R-:W-:Y:S05]  /*6b80*/  BSYNC B1 ;  /* 0x0000000000017941 */ /* 0x000fea0003800000 */
.L_x_108:
        /* <DEDUP_REMOVED lines=8> */
.L_x_111:
[----:B------:R-:W-:Y:S05]  /*6c10*/  BSYNC B1 ;  /* 0x0000000000017941 */ /* 0x000fea0003800000 */
.L_x_110:
        /* <DEDUP_REMOVED lines=8> */
.L_x_113:
[----:B------:R-:W-:Y:S05]  /*6ca0*/  BSYNC B1 ;  /* 0x0000000000017941 */ /* 0x000fea0003800000 */
.L_x_112:
        /* <DEDUP_REMOVED lines=12> */
.L_x_115:
[----:B------:R-:W-:Y:S05]  /*6d70*/  BSYNC B1 ;  /* 0x0000000000017941 */ /* 0x000fea0003800000 */
.L_x_114:
        /* <DEDUP_REMOVED lines=8> */
.L_x_117:
[----:B------:R-:W-:Y:S05]  /*6e00*/  BSYNC B1 ;  /* 0x0000000000017941 */ /* 0x000fea0003800000 */
.L_x_116:
        /* <DEDUP_REMOVED lines=8> */
.L_x_119:
[----:B------:R-:W-:Y:S05]  /*6e90*/  BSYNC B1 ;  /* 0x0000000000017941 */ /* 0x000fea0003800000 */
.L_x_118:
        /* <DEDUP_REMOVED lines=8> */
.L_x_121:
[----:B------:R-:W-:Y:S05]  /*6f20*/  BSYNC B1 ;  /* 0x0000000000017941 */ /* 0x000fea0003800000 */
.L_x_120:
        /* <DEDUP_REMOVED lines=12> */
.L_x_123:
[----:B------:R-:W-:Y:S05]  /*6ff0*/  BSYNC B1 ;  /* 0x0000000000017941 */ /* 0x000fea0003800000 */
.L_x_122:
        /* <DEDUP_REMOVED lines=8> */
.L_x_125:
[----:B------:R-:W-:Y:S05]  /*7080*/  BSYNC B1 ;  /* 0x0000000000017941 */ /* 0x000fea0003800000 */
.L_x_124:
        /* <DEDUP_REMOVED lines=8> */
.L_x_127:
[----:B------:R-:W-:Y:S05]  /*7110*/  BSYNC B1 ;  /* 0x0000000000017941 */ /* 0x000fea0003800000 */
.L_x_126:
        /* <DEDUP_REMOVED lines=8> */
.L_x_129:
[----:B------:R-:W-:Y:S05]  /*71a0*/  BSYNC B1 ;  /* 0x0000000000017941 */ /* 0x000fea0003800000 */
.L_x_128:
        /* <DEDUP_REMOVED lines=12> */
.L_x_131:
[----:B------:R-:W-:Y:S05]  /*7270*/  BSYNC B1 ;  /* 0x0000000000017941 */ /* 0x000fea0003800000 */
.L_x_130:
        /* <DEDUP_REMOVED lines=8> */
.L_x_133:
[----:B------:R-:W-:Y:S05]  /*7300*/  BSYNC B1 ;  /* 0x0000000000017941 */ /* 0x000fea0003800000 */
.L_x_132:
        /* <DEDUP_REMOVED lines=8> */
.L_x_135:
[----:B------:R-:W-:Y:S05]  /*7390*/  BSYNC B1 ;  /* 0x0000000000017941 */ /* 0x000fea0003800000 */
.L_x_134:
        /* <DEDUP_REMOVED lines=8> */
.L_x_137:
[----:B------:R-:W-:Y:S05]  /*7420*/  BSYNC B1 ;  /* 0x0000000000017941 */ /* 0x000fea0003800000 */
.L_x_136:
        /* <DEDUP_REMOVED lines=12> */
.L_x_139:
[----:B------:R-:W-:Y:S05]  /*74f0*/  BSYNC B1 ;  /* 0x0000000000017941 */ /* 0x000fea0003800000 */
.L_x_138:
        /* <DEDUP_REMOVED lines=8> */
.L_x_141:
[----:B------:R-:W-:Y:S05]  /*7580*/  BSYNC B1 ;  /* 0x0000000000017941 */ /* 0x000fea0003800000 */
.L_x_140:
[----:B-1----:R-:W2:Y:S01]  /*7590*/  LDL.LU R3, [R1+0xd0] ;  /* 0x0000d00001037983 */ /* 0x002ea20000300800 */
[----:B------:R-:W-:Y:S01]  /*75a0*/  BSSY B1, `(.L_x_142) ;  /* 0x0000007000017945 */ /* 0x000fe20003800000 */
[----:B--2---:R-:W-:-:S05]  /*75b0*/  @!P3 IMAD R3, R3, R17, R2 ;  /* 0x000000110303b224 */ /* 0x004fca00078e0202 */
[----:B------:R1:W-:Y:S01]  /*75c0*/  @!P3 STG.E.U8 desc[UR36][R4.64+0x68], R3 ;  /* 0x000068030400b986 */ /* 0x0003e2000c101124 */
[----:B------:R-:W-:Y:S05]  /*75d0*/  @P5 BRA `(.L_x_143) ;  /* 0x00000000000c5947 */ /* 0x000fea0003800000 */
[----:B------:R-:W1:Y:S02]  /*75e0*/  LDG.E.U8 R16, desc[UR36][R14.64+0x69] ;  /* 0x000069240e107981 */ /* 0x000e64000c1e1100 */
[----:B-1----:R-:W-:-:S05]  /*75f0*/  PRMT R3, R16, 0x8880, RZ ;  /* 0x0000888010037816 */ /* 0x002fca00000000ff */
[----:B------:R-:W-:-:S07]  /*7600*/  IMAD R2, R3, R18, RZ ;  /* 0x0000001203027224 */ /* 0x000fce00078e02ff */
.L_x_143:
[----:B------:R-:W-:Y:S05]  /*7610*/  BSYNC B1 ;  /* 0x0000000000017941 */ /* 0x000fea0003800000 */
.L_x_142:
        /* <DEDUP_REMOVED lines=8> */
.L_x_145:
[----:B------:R-:W-:Y:S05]  /*76a0*/  BSYNC B1 ;  /* 0x0000000000017941 */ /* 0x000fea0003800000 */
.L_x_144:
        /* <DEDUP_REMOVED lines=9> */
[----:B------:R-:W1:Y:S02]  /*7740*/  LDG.E.U8 R16, desc[UR36][R12.64+0x69] ;  /* 0x000069240c107981 */ /* 0x000e64000c1e1100 */
[----:B-1----:R-:W-:-:S05]  /*7750*/  PRMT R3, R16, 0x8880, RZ ;  /* 0x0000888010037816 */ /* 0x002fca00000000ff */
[----:B------:R-:W-:-:S07]  /*7760*/  IMAD R2, R3, R18, RZ ;  /* 0x0000001203027224 */ /* 0x000fce00078e02ff */
.L_x_147:
[----:B------:R-:W-:Y:S05]  /*7770*/  BSYNC B1 ;  /* 0x0000000000017941 */ /* 0x000fea0003800000 */
.L_x_146:
        /* <DEDUP_REMOVED lines=8> */
.L_x_149:
[----:B------:R-:W-:Y:S05]  /*7800*/  BSYNC B1 ;  /* 0x0000000000017941 */ /* 0x000fea0003800000 */
.L_x_148:
        /* <DEDUP_REMOVED lines=8> */
.L_x_151:
[----:B------:R-:W-:Y:S05]  /*7890*/  BSYNC B1 ;  /* 0x0000000000017941 */ /* 0x000fea0003800000 */
.L_x_150:
        /* <DEDUP_REMOVED lines=8> */
.L_x_153:
[----:B------:R-:W-:Y:S05]  /*7920*/  BSYNC B1 ;  /* 0x0000000000017941 */ /* 0x000fea0003800000 */
.L_x_152:
        /* <DEDUP_REMOVED lines=12> */
.L_x_155:
[----:B------:R-:W-:Y:S05]  /*79f0*/  BSYNC B1 ;  /* 0x0000000000017941 */ /* 0x000fea0003800000 */
.L_x_154:
        /* <DEDUP_REMOVED lines=8> */
.L_x_157:
[----:B------:R-:W-:Y:S05]  /*7a80*/  BSYNC B1 ;  /* 0x0000000000017941 */ /* 0x000fea0003800000 */
.L_x_156:
        /* <DEDUP_REMOVED lines=8> */
.L_x_159:
[----:B------:R-:W-:Y:S05]  /*7b10*/  BSYNC B1 ;  /* 0x0000000000017941 */ /* 0x000fea0003800000 */
.L_x_158:
        /* <DEDUP_REMOVED lines=8> */
.L_x_161:
[----:B------:R-:W-:Y:S05]  /*7ba0*/  BSYNC B1 ;  /* 0x0000000000017941 */ /* 0x000fea0003800000 */
.L_x_160:
        /* <DEDUP_REMOVED lines=12> */
.L_x_163:
[----:B------:R-:W-:Y:S05]  /*7c70*/  BSYNC B1 ;  /* 0x0000000000017941 */ /* 0x000fea0003800000 */
.L_x_162:
        /* <DEDUP_REMOVED lines=8> */
.L_x_165:
[----:B------:R-:W-:Y:S05]  /*7d00*/  BSYNC B1 ;  /* 0x0000000000017941 */ /* 0x000fea0003800000 */
.L_x_164:
        /* <DEDUP_REMOVED lines=8> */
.L_x_167:
[----:B------:R-:W-:Y:S05]  /*7d90*/  BSYNC B1 ;  /* 0x0000000000017941 */ /* 0x000fea0003800000 */
.L_x_166:
        /* <DEDUP_REMOVED lines=8> */
.L_x_169:
[----:B------:R-:W-:Y:S05]  /*7e20*/  BSYNC B1 ;  /* 0x0000000000017941 */ /* 0x000fea0003800000 */
.L_x_168:
        /* <DEDUP_REMOVED lines=12> */
.L_x_171:
[----:B------:R-:W-:Y:S05]  /*7ef0*/  BSYNC B1 ;  /* 0x0000000000017941 */ /* 0x000fea0003800000 */
.L_x_170:
        /* <DEDUP_REMOVED lines=8> */
.L_x_173:
[----:B------:R-:W-:Y:S05]  /*7f80*/  BSYNC B1 ;  /* 0x0000000000017941 */ /* 0x000fea0003800000 */
.L_x_172:
        /* <DEDUP_REMOVED lines=8> */
.L_x_175:
[----:B------:R-:W-:Y:S05]  /*8010*/  BSYNC B1 ;  /* 0x0000000000017941 */ /* 0x000fea0003800000 */
.L_x_174:
        /* <DEDUP_REMOVED lines=8> */
.L_x_177:
[----:B------:R-:W-:Y:S05]  /*80a0*/  BSYNC B1 ;  /* 0x0000000000017941 */ /* 0x000fea0003800000 */
.L_x_176:
        /* <DEDUP_REMOVED lines=12> */
.L_x_179:
[----:B------:R-:W-:Y:S05]  /*8170*/  BSYNC B1 ;  /* 0x0000000000017941 */ /* 0x000fea0003800000 */
.L_x_178:
        /* <DEDUP_REMOVED lines=8> */
.L_x_181:
[----:B------:R-:W-:Y:S05]  /*8200*/  BSYNC B1 ;  /* 0x0000000000017941 */ /* 0x000fea0003800000 */
.L_x_180:
        /* <DEDUP_REMOVED lines=8> */
.L_x_183:
[----:B------:R-:W-:Y:S05]  /*8290*/  BSYNC B1 ;  /* 0x0000000000017941 */ /* 0x000fea0003800000 */
.L_x_182:
        /* <DEDUP_REMOVED lines=8> */
.L_x_185:
[----:B------:R-:W-:Y:S05]  /*8320*/  BSYNC B1 ;  /* 0x0000000000017941 */ /* 0x000fea0003800000 */
.L_x_184:
        /* <DEDUP_REMOVED lines=12> */
.L_x_187:
[----:B------:R-:W-:Y:S05]  /*83f0*/  BSYNC B1 ;  /* 0x0000000000017941 */ /* 0x000fea0003800000 */
.L_x_186:
        /* <DEDUP_REMOVED lines=8> */
.L_x_189:
[----:B------:R-:W-:Y:S05]  /*8480*/  BSYNC B1 ;  /* 0x0000000000017941 */ /* 0x000fea0003800000 */
.L_x_188:
        /* <DEDUP_REMOVED lines=8> */
.L_x_191:
[----:B------:R-:W-:Y:S05]  /*8510*/  BSYNC B1 ;  /* 0x0000000000017941 */ /* 0x000fea0003800000 */
.L_x_190:
        /* <DEDUP_REMOVED lines=8> */
.L_x_193:
[----:B------:R-:W-:Y:S05]  /*85a0*/  BSYNC B1 ;  /* 0x0000000000017941 */ /* 0x000fea0003800000 */
.L_x_192:
        /* <DEDUP_REMOVED lines=12> */
.L_x_195:
[----:B------:R-:W-:Y:S05]  /*8670*/  BSYNC B1 ;  /* 0x0000000000017941 */ /* 0x000fea0003800000 */
.L_x_194:
        /* <DEDUP_REMOVED lines=8> */
.L_x_197:
[----:B------:R-:W-:Y:S05]  /*8700*/  BSYNC B1 ;  /* 0x0000000000017941 */ /* 0x000fea0003800000 */
.L_x_196:
        /* <DEDUP_REMOVED lines=8> */
.L_x_199:
[----:B------:R-:W-:Y:S05]  /*8790*/  BSYNC B1 ;  /* 0x0000000000017941 */ /* 0x000fea0003800000 */
.L_x_198:
        /* <DEDUP_REMOVED lines=8> */
.L_x_201:
[----:B------:R-:W-:Y:S05]  /*8820*/  BSYNC B1 ;  /* 0x0000000000017941 */ /* 0x000fea0003800000 */
.L_x_200:
        /* <DEDUP_REMOVED lines=12> */
.L_x_203:
[----:B------:R-:W-:Y:S05]  /*88f0*/  BSYNC B1 ;  /* 0x0000000000017941 */ /* 0x000fea0003800000 */
.L_x_202:
        /* <DEDUP_REMOVED lines=8> */
.L_x_205:
[----:B------:R-:W-:Y:S05]  /*8980*/  BSYNC B1 ;  /* 0x0000000000017941 */ /* 0x000fea0003800000 */
.L_x_204:
        /* <DEDUP_REMOVED lines=8> */
.L_x_207:
[----:B------:R-:W-:Y:S05]  /*8a10*/  BSYNC B1 ;  /* 0x0000000000017941 */ /* 0x000fea0003800000 */
.L_x_206:
        /* <DEDUP_REMOVED lines=8> */
.L_x_209:
[----:B------:R-:W-:Y:S05]  /*8aa0*/  BSYNC B1 ;  /* 0x0000000000017941 */ /* 0x000fea0003800000 */
.L_x_208:
        /* <DEDUP_REMOVED lines=12> */
.L_x_211:
[----:B------:R-:W-:Y:S05]  /*8b70*/  BSYNC B1 ;  /* 0x0000000000017941 */ /* 0x000fea0003800000 */
.L_x_210:
        /* <DEDUP_REMOVED lines=8> */
.L_x_213:
[----:B------:R-:W-:Y:S05]  /*8c00*/  BSYNC B1 ;  /* 0x0000000000017941 */ /* 0x000fea0003800000 */
.L_x_212:
        /* <DEDUP_REMOVED lines=8> */
.L_x_215:
[----:B------:R-:W-:Y:S05]  /*8c90*/  BSYNC B1 ;  /* 0x0000000000017941 */ /* 0x000fea0003800000 */
.L_x_214:
        /* <DEDUP_REMOVED lines=8> */
.L_x_217:
[----:B------:R-:W-:Y:S05]  /*8d20*/  BSYNC B1 ;  /* 0x0000000000017941 */ /* 0x000fea0003800000 */
.L_x_216:
        /* <DEDUP_REMOVED lines=12> */
.L_x_219:
[----:B------:R-:W-:Y:S05]  /*8df0*/  BSYNC B1 ;  /* 0x0000000000017941 */ /* 0x000fea0003800000 */
.L_x_218:
        /* <DEDUP_REMOVED lines=8> */
.L_x_221:
[----:B------:R-:W-:Y:S05]  /*8e80*/  BSYNC B1 ;  /* 0x0000000000017941 */ /* 0x000fea0003800000 */
.L_x_220:
        /* <DEDUP_REMOVED lines=8> */
.L_x_223:
[----:B------:R-:W-:Y:S05]  /*8f10*/  BSYNC B1 ;  /* 0x0000000000017941 */ /* 0x000fea0003800000 */
.L_x_222:
        /* <DEDUP_REMOVED lines=8> */
.L_x_225:
[----:B------:R-:W-:Y:S05]  /*8fa0*/  BSYNC B1 ;  /* 0x0000000000017941 */ /* 0x000fea0003800000 */
.L_x_224:
        /* <DEDUP_REMOVED lines=12> */
.L_x_227:
[----:B------:R-:W-:Y:S05]  /*9070*/  BSYNC B1 ;  /* 0x0000000000017941 */ /* 0x000fea0003800000 */
.L_x_226:
        /* <DEDUP_REMOVED lines=8> */
.L_x_229:
[----:B------:R-:W-:Y:S05]  /*9100*/  BSYNC B1 ;  /* 0x0000000000017941 */ /* 0x000fea0003800000 */
.L_x_228:
        /* <DEDUP_REMOVED lines=8> */
.L_x_231:
[----:B------:R-:W-:Y:S05]  /*9190*/  BSYNC B1 ;  /* 0x0000000000017941 */ /* 0x000fea0003800000 */
.L_x_230:
        /* <DEDUP_REMOVED lines=8> */
.L_x_233:
[----:B------:R-:W-:Y:S05]  /*9220*/  BSYNC B1 ;  /* 0x0000000000017941 */ /* 0x000fea0003800000 */
.L_x_232:
        /* <DEDUP_REMOVED lines=12> */
.L_x_235:
[----:B------:R-:W-:Y:S05]  /*92f0*/  BSYNC B1 ;  /* 0x0000000000017941 */ /* 0x000fea0003800000 */
.L_x_234:
        /* <DEDUP_REMOVED lines=8> */
.L_x_237:
[----:B------:R-:W-:Y:S05]  /*9380*/  BSYNC B1 ;  /* 0x0000000000017941 */ /* 0x000fea0003800000 */
.L_x_236:
        /* <DEDUP_REMOVED lines=8> */
.L_x_239:
[----:B------:R-:W-:Y:S05]  /*9410*/  BSYNC B1 ;  /* 0x0000000000017941 */ /* 0x000fea0003800000 */
.L_x_238:
        /* <DEDUP_REMOVED lines=8> */
.L_x_241:
[----:B------:R-:W-:Y:S05]  /*94a0*/  BSYNC B1 ;  /* 0x0000000000017941 */ /* 0x000fea0003800000 */
.L_x_240:
        /* <DEDUP_REMOVED lines=12> */
.L_x_243:
[----:B------:R-:W-:Y:S05]  /*9570*/  BSYNC B1 ;  /* 0x0000000000017941 */ /* 0x000fea0003800000 */
.L_x_242:
        /* <DEDUP_REMOVED lines=8> */
.L_x_245:
[----:B------:R-:W-:Y:S05]  /*9600*/  BSYNC B1 ;  /* 0x0000000000017941 */ /* 0x000fea0003800000 */
.L_x_244:
        /* <DEDUP_REMOVED lines=8> */
.L_x_247:
[----:B------:R-:W-:Y:S05]  /*9690*/  BSYNC B1 ;  /* 0x0000000000017941 */ /* 0x000fea0003800000 */
.L_x_246:
        /* <DEDUP_REMOVED lines=8> */
.L_x_249:
[----:B------:R-:W-:Y:S05]  /*9720*/  BSYNC B1 ;  /* 0x0000000000017941 */ /* 0x000fea0003800000 */
.L_x_248:
        /* <DEDUP_REMOVED lines=12> */
.L_x_251:
[----:B------:R-:W-:Y:S05]  /*97f0*/  BSYNC B1 ;  /* 0x0000000000017941 */ /* 0x000fea0003800000 */
.L_x_250:
        /* <DEDUP_REMOVED lines=8> */
.L_x_253:
[----:B------:R-:W-:Y:S05]  /*9880*/  BSYNC B1 ;  /* 0x0000000000017941 */ /* 0x000fea0003800000 */
.L_x_252:
        /* <DEDUP_REMOVED lines=8> */
.L_x_255:
[----:B------:R-:W-:Y:S05]  /*9910*/  BSYNC B1 ;  /* 0x0000000000017941 */ /* 0x000fea0003800000 */
.L_x_254:
        /* <DEDUP_REMOVED lines=8> */
.L_x_257:
[----:B------:R-:W-:Y:S05]  /*99a0*/  BSYNC B1 ;  /* 0x0000000000017941 */ /* 0x000fea0003800000 */
.L_x_256:
        /* <DEDUP_REMOVED lines=12> */
.L_x_259:
[----:B------:R-:W-:Y:S05]  /*9a70*/  BSYNC B1 ;  /* 0x0000000000017941 */ /* 0x000fea0003800000 */
.L_x_258:
        /* <DEDUP_REMOVED lines=8> */
.L_x_261:
[----:B------:R-:W-:Y:S05]  /*9b00*/  BSYNC B1 ;  /* 0x0000000000017941 */ /* 0x000fea0003800000 */
.L_x_260:
        /* <DEDUP_REMOVED lines=8> */
.L_x_263:
[----:B------:R-:W-:Y:S05]  /*9b90*/  BSYNC B1 ;  /* 0x0000000000017941 */ /* 0x000fea0003800000 */
.L_x_262:
        /* <DEDUP_REMOVED lines=8> */
.L_x_265:
[----:B------:R-:W-:Y:S05]  /*9c20*/  BSYNC B1 ;  /* 0x0000000000017941 */ /* 0x000fea0003800000 */
.L_x_264:
        /* <DEDUP_REMOVED lines=12> */
.L_x_267:
[----:B------:R-:W-:Y:S05]  /*9cf0*/  BSYNC B1 ;  /* 0x0000000000017941 */ /* 0x000fea0003800000 */
.L_x_266:
        /* <DEDUP_REMOVED lines=8> */
.L_x_269:
[----:B------:R-:W-:Y:S05]  /*9d80*/  BSYNC B1 ;  /* 0x0000000000017941 */ /* 0x000fea0003800000 */
.L_x_268:
        /* <DEDUP_REMOVED lines=8> */
.L_x_271:
[----:B------:R-:W-:Y:S05]  /*9e10*/  BSYNC B1 ;  /* 0x0000000000017941 */ /* 0x000fea0003800000 */
.L_x_270:
        /* <DEDUP_REMOVED lines=8> */
.L_x_273:
[----:B------:R-:W-:Y:S05]  /*9ea0*/  BSYNC B1 ;  /* 0x0000000000017941 */ /* 0x000fea0003800000 */
.L_x_272:
        /* <DEDUP_REMOVED lines=12> */
.L_x_275:
[----:B------:R-:W-:Y:S05]  /*9f70*/  BSYNC B1 ;  /* 0x0000000000017941 */ /* 0x000fea0003800000 */
.L_x_274:
        /* <DEDUP_REMOVED lines=8> */
.L_x_277:
[----:B------:R-:W-:Y:S05]  /*a000*/  BSYNC B1 ;  /* 0x0000000000017941 */ /* 0x000fea0003800000 */
.L_x_276:
        /* <DEDUP_REMOVED lines=8> */
.L_x_279:
[----:B------:R-:W-:Y:S05]  /*a090*/  BSYNC B1 ;  /* 0x0000000000017941 */ /* 0x000fea0003800000 */
.L_x_278:
        /* <DEDUP_REMOVED lines=8> */
.L_x_281:
[----:B------:R-:W-:Y:S05]  /*a120*/  BSYNC B1 ;  /* 0x0000000000017941 */ /* 0x000fea0003800000 */
.L_x_280:
[----:B-1----:R-:W2:Y:S01]  /*a130*/  LDL.LU R3, [R1+0x1e8] ;  /* 0x0001e80001037983 */ /* 0x002ea20000300800 */
[----:B------:R-:W-:Y:S01]  /*a140*/  ISETP.LT.OR P3, PT, R0, 0xf2, !P0 ;  /* 0x000000f20000780c */ /* 0x000fe20004761670 */
[----:B------:R-:W-:Y:S01]  /*a150*/  BSSY B1, `(.L_x_282) ;  /* 0x000000b000017945 */ /* 0x000fe20003800000 */
[----:B------:R-:W-:Y:S02]  /*a160*/  IADD3 R161, P4, R160, 0x80, RZ ;  /* 0x00000080a0a17810 */ /* 0x000fe40007f9e0ff */
[----:B------:R-:W-:Y:S01]  /*a170*/  ISETP.LT.OR P5, PT, R0, 0xf9, !P0 ;  /* 0x000000f90000780c */ /* 0x000fe200047a1670 */
[----:B--2---:R-:W-:-:S05]  /*a180*/  @!P2 IMAD R3, R3, R17, R2 ;  /* 0x000000110303a224 */ /* 0x004fca00078e0202 */
[----:B------:R1:W-:Y:S01]  /*a190*/  @!P2 STG.E.U8 desc[UR36][R10.64+0xf0], R3 ;  /* 0x0000f0030a00a986 */ /* 0x0003e2000c101124 */
[C---:B------:R-:W-:Y:S02]  /*a1a0*/  ISETP.LT.OR P2, PT, R0.reuse, 0xf9, !P1 ;  /* 0x000000f90000780c */ /* 0x040fe40004f41670 */
[----:B------:R-:W-:Y:S01]  /*a1b0*/  ISETP.LT.OR P1, PT, R0, 0xfa, !P1 ;  /* 0x000000fa0000780c */ /* 0x000fe20004f21670 */
[----:B------:R-:W-:-:S12]  /*a1c0*/  @P3 BRA `(.L_x_283) ;  /* 0x00000000000c3947 */ /* 0x000fd80003800000 */
[----:B------:R-:W1:Y:S02]  /*a1d0*/  LDG.E.U8 R16, desc[UR36][R12.64+0xf1] ;  /* 0x0000f1240c107981 */ /* 0x000e64000c1e1100 */
[----:B-1----:R-:W-:-:S05]  /*a1e0*/  PRMT R3, R16, 0x8880, RZ ;  /* 0x0000888010037816 */ /* 0x002fca00000000ff */
[----:B------:R-:W-:-:S07]  /*a1f0*/  IMAD R2, R3, R18, RZ ;  /* 0x0000001203027224 */ /* 0x000fce00078e02ff */
.L_x_283:
[----:B------:R-:W-:Y:S05]  /*a200*/  BSYNC B1 ;  /* 0x0000000000017941 */ /* 0x000fea0003800000 */
.L_x_282:
        /* <DEDUP_REMOVED lines=8> */
.L_x_285:
[----:B------:R-:W-:Y:S05]  /*a290*/  BSYNC B1 ;  /* 0x0000000000017941 */ /* 0x000fea0003800000 */
.L_x_284:
        /* <DEDUP_REMOVED lines=8> */
.L_x_287:
[----:B------:R-:W-:Y:S05]  /*a320*/  BSYNC B1 ;  /* 0x0000000000017941 */ /* 0x000fea0003800000 */
.L_x_286:
[----:B-1----:R-:W2:Y:S01]  /*a330*/  LDL.LU R3, [R1+0x1f4] ;  /* 0x0001f40001037983 */ /* 0x002ea20000300800 */
[----:B0-----:R-:W-:Y:S01]  /*a340*/  IADD3.X R15, RZ, UR9, RZ, P4, !PT ;  /* 0x00000009ff0f7c10 */ /* 0x001fe2000a7fe4ff */
[----:B------:R-:W-:Y:S01]  /*a350*/  BSSY B1, `(.L_x_288) ;  /* 0x0000009000017945 */ /* 0x000fe20003800000 */
[----:B------:R-:W-:-:S03]  /*a360*/  ISETP.LT.OR P0, PT, R0, 0xfa, !P0 ;  /* 0x000000fa0000780c */ /* 0x000fc60004701670 */
[----:B------:R-:W-:Y:S02]  /*a370*/  IMAD R14, R15, R20, RZ ;  /* 0x000000140f0e7224 */ /* 0x000fe400078e02ff */
[----:B--2---:R-:W-:-:S05]  /*a380*/  @!P1 IMAD R3, R3, R17, R2 ;  /* 0x0000001103039224 */ /* 0x004fca00078e0202 */
[----:B------:R0:W-:Y:S01]  /*a390*/  @!P1 STG.E.U8 desc[UR36][R4.64+0xf9], R3 ;  /* 0x0000f90304009986 */ /* 0x0001e2000c101124 */
[----:B------:R-:W-:Y:S05]  /*a3a0*/  @P5 BRA `(.L_x_289) ;  /* 0x00000000000c5947 */ /* 0x000fea0003800000 */
[----:B------:R-:W0:Y:S02]  /*a3b0*/  LDG.E.U8 R16, desc[UR36][R12.64+0xf8] ;  /* 0x0000f8240c107981 */ /* 0x000e24000c1e1100 */
[----:B0-----:R-:W-:-:S05]  /*a3c0*/  PRMT R3, R16, 0x8880, RZ ;  /* 0x0000888010037816 */ /* 0x001fca00000000ff */
[----:B------:R-:W-:-:S07]  /*a3d0*/  IMAD R2, R3, R18, RZ ;  /* 0x0000001203027224 */ /* 0x000fce00078e02ff */
.L_x_289:
[----:B------:R-:W-:Y:S05]  /*a3e0*/  BSYNC B1 ;  /* 0x0000000000017941 */ /* 0x000fea0003800000 */
.L_x_288:
[----:B0-----:R-:W2:Y:S01]  /*a3f0*/  LDL.LU R3, [R1+0x1f8] ;  /* 0x0001f80001037983 */ /* 0x001ea20000300800 */
[----:B------:R-:W-:Y:S01]  /*a400*/  BSSY B1, `(.L_x_290) ;  /* 0x000000a000017945 */ /* 0x000fe20003800000 */
[C---:B------:R-:W-:Y:S02]  /*a410*/  IMAD R15, R161.reuse, R21, R14 ;  /* 0x00000015a10f7224 */ /* 0x040fe400078e020e */
[----:B------:R-:W-:-:S04]  /*a420*/  IMAD.WIDE.U32 R158, R161, R20, R158 ;  /* 0x00000014a19e7225 */ /* 0x000fc800078e009e */
[----:B------:R-:W-:-:S04]  /*a430*/  IMAD.WIDE.U32 R20, R161, R20, R152 ;  /* 0x00000014a1147225 */ /* 0x000fc800078e0098 */
[----:B--2---:R-:W-:-:S05]  /*a440*/  @!P5 IMAD R3, R3, R17, R2 ;  /* 0x000000110303d224 */ /* 0x004fca00078e0202 */
[----:B------:R0:W-:Y:S01]  /*a450*/  @!P5 STG.E.U8 desc[UR36][R10.64+0xf8], R3 ;  /* 0x0000f8030a00d986 */ /* 0x0001e2000c101124 */
[----:B------:R-:W-:Y:S05]  /*a460*/  @P0 BRA `(.L_x_291) ;  /* 0x00000000000c0947 */ /* 0x000fea0003800000 */
[----:B------:R-:W0:Y:S02]  /*a470*/  LDG.E.U8 R16, desc[UR36][R12.64+0xf9] ;  /* 0x0000f9240c107981 */ /* 0x000e24000c1e1100 */
[----:B0-----:R-:W-:-:S05]  /*a480*/  PRMT R3, R16, 0x8880, RZ ;  /* 0x0000888010037816 */ /* 0x001fca00000000ff */
[----:B------:R-:W-:-:S07]  /*a490*/  IMAD R2, R3, R18, RZ ;  /* 0x0000001203027224 */ /* 0x000fce00078e02ff */
.L_x_291:
[----:B------:R-:W-:Y:S05]  /*a4a0*/  BSYNC B1 ;  /* 0x0000000000017941 */ /* 0x000fea0003800000 */
.L_x_290:
[----:B0-----:R-:W2:Y:S01]  /*a4b0*/  LDL.LU R3, [R1+0x1fc] ;  /* 0x0001fc0001037983 */ /* 0x001ea20000300800 */
[----:B------:R-:W-:Y:S01]  /*a4c0*/  ISETP.GE.AND P2, PT, R154, 0x81, PT ;  /* 0x000000819a00780c */ /* 0x000fe20003f46270 */
[----:B------:R-:W-:Y:S01]  /*a4d0*/  BSSY B1, `(.L_x_292) ;  /* 0x000000d000017945 */ /* 0x000fe20003800000 */
[-C--:B------:R-:W-:Y:S02]  /*a4e0*/  IADD3 R4, P5, R20, R22.reuse, RZ ;  /* 0x0000001614047210 */ /* 0x080fe40007fbe0ff */
[----:B------:R-:W-:Y:S02]  /*a4f0*/  ISETP.GE.AND P1, PT, R154, 0x89, PT ;  /* 0x000000899a00780c */ /* 0x000fe40003f26270 */
[----:B------:R-:W-:Y:S02]  /*a500*/  IADD3.X R5, R23, R21, R15, P5, !PT ;  /* 0x0000001517057210 */ /* 0x000fe40002ffe40f */
[----:B------:R-:W-:Y:S02]  /*a510*/  IADD3 R22, P4, P3, R156, R22, R158 ;  /* 0x000000169c167210 */ /* 0x000fe40007b9e09e */
[----:B------:R-:W-:Y:S01]  /*a520*/  ISETP.LT.OR P5, PT, R0, 0x2, !P2 ;  /* 0x000000020000780c */ /* 0x000fe200057a1670 */
[----:B--2---:R-:W-:-:S05]  /*a530*/  @!P0 IMAD R3, R3, R17, R2 ;  /* 0x0000001103038224 */ /* 0x004fca00078e0202 */
[----:B------:R0:W-:Y:S01]  /*a540*/  @!P0 STG.E.U8 desc[UR36][R10.64+0xf9], R3 ;  /* 0x0000f9030a008986 */ /* 0x0001e2000c101124 */
[----:B------:R-:W-:-:S13]  /*a550*/  ISETP.LT.OR P0, PT, R0, 0x1, !P2 ;  /* 0x000000010000780c */ /* 0x000fda0005701670 */
[----:B0-----:R-:W-:Y:S05]  /*a560*/  @P0 BRA `(.L_x_293) ;  /* 0x00000000000c0947 */ /* 0x001fea0003800000 */
[----:B------:R-:W2:Y:S02]  /*a570*/  LDG.E.U8 R16, desc[UR36][R4.64] ;  /* 0x0000002404107981 */ /* 0x000ea4000c1e1100 */
[----:B--2---:R-:W-:-:S05]  /*a580*/  PRMT R3, R16, 0x8880, RZ ;  /* 0x0000888010037816 */ /* 0x004fca00000000ff */
[----:B------:R-:W-:-:S07]  /*a590*/  IMAD R2, R3, R18, RZ ;  /* 0x0000001203027224 */ /* 0x000fce00078e02ff */
.L_x_293:
[----:B------:R-:W-:Y:S05]  /*a5a0*/  BSYNC B1 ;  /* 0x0000000000017941 */ /* 0x000fea0003800000 */
.L_x_292:
[----:B------:R-:W-:Y:S01]  /*a5b0*/  @!P0 IMAD R3, R24, R17, R2 ;  /* 0x0000001118038224 */ /* 0x000fe200078e0202 */
[----:B------:R-:W-:Y:S01]  /*a5c0*/  BSSY B1, `(.L_x_294) ;  /* 0x0000007000017945 */ /* 0x000fe20003800000 */
[----:B------:R-:W-:-:S03]  /*a5d0*/  IMAD.IADD R158, R15, 0x1, R159 ;  /* 0x000000010f9e7824 */ /* 0x000fc600078e029f */
[----:B------:R0:W-:Y:S01]  /*a5e0*/  @!P0 STG.E.U8 desc[UR36][R6.64], R3 ;  /* 0x0000000306008986 */ /* 0x0001e2000c101124 */
[----:B------:R-:W-:Y:S05]  /*a5f0*/  @P5 BRA `(.L_x_295) ;  /* 0x00000000000c5947 */ /* 0x000fea0003800000 */
[----:B------:R-:W0:Y:S02]  /*a600*/  LDG.E.U8 R16, desc[UR36][R4.64+0x1] ;  /* 0x0000012404107981 */ /* 0x000e24000c1e1100 */
[----:B0-----:R-:W-:-:S05]  /*a610*/  PRMT R3, R16, 0x8880, RZ ;  /* 0x0000888010037816 */ /* 0x001fca00000000ff */
[----:B------:R-:W-:-:S07]  /*a620*/  IMAD R2, R3, R18, RZ ;  /* 0x0000001203027224 */ /* 0x000fce00078e02ff */
.L_x_295:
[----:B------:R-:W-:Y:S05]  /*a630*/  BSYNC B1 ;  /* 0x0000000000017941 */ /* 0x000fea0003800000 */
.L_x_294:
[C---:B------:R-:W-:Y:S01]  /*a640*/  ISETP.LT.OR P0, PT, R0.reuse, 0x1, !P1 ;  /* 0x000000010000780c */ /* 0x040fe20004f01670 */
[----:B------:R-:W-:Y:S01]  /*a650*/  @!P5 IMAD R25, R25, R17, R2 ;  /* 0x000000111919d224 */ /* 0x000fe200078e0202 */
[----:B------:R-:W-:Y:S01]  /*a660*/  BSSY B1, `(.L_x_296) ;  /* 0x000000a000017945 */ /* 0x000fe20003800000 */
[----:B------:R-:W-:Y:S02]  /*a670*/  IADD3.X R23, R153, R23, R158, P4, P3 ;  /* 0x0000001799177210 */ /* 0x000fe400027e649e */
[C---:B------:R-:W-:Y:S01]  /*a680*/  ISETP.LT.OR P4, PT, R0.reuse, 0x2, !P1 ;  /* 0x000000020000780c */ /* 0x040fe20004f81670 */
[----:B------:R1:W-:Y:S01]  /*a690*/  @!P5 STG.E.U8 desc[UR36][R6.64+0x1], R25 ;  /* 0x000001190600d986 */ /* 0x0003e2000c101124 */
[C---:B------:R-:W-:Y:S02]  /*a6a0*/  ISETP.LT.OR P5, PT, R0.reuse, 0x9, !P2 ;  /* 0x000000090000780c */ /* 0x040fe400057a1670 */
[----:B------:R-:W-:-:S04]  /*a6b0*/  ISETP.LT.OR P3, PT, R0, 0xa, !P2 ;  /* 0x0000000a0000780c */ /* 0x000fc80005761670 */
[----:B------:R-:W-:Y:S09]  /*a6c0*/  @P0 BRA `(.L_x_297) ;  /* 0x00000000000c0947 */ /* 0x000ff20003800000 */
[----:B------:R-:W0:Y:S02]  /*a6d0*/  LDG.E.U8 R16, desc[UR36][R22.64] ;  /* 0x0000002416107981 */ /* 0x000e24000c1e1100 */
[----:B0-----:R-:W-:-:S05]  /*a6e0*/  PRMT R3, R16, 0x8880, RZ ;  /* 0x0000888010037816 */ /* 0x001fca00000000ff */
[----:B------:R-:W-:-:S07]  /*a6f0*/  IMAD R2, R3, R18, RZ ;  /* 0x0000001203027224 */ /* 0x000fce00078e02ff */
.L_x_297:
[----:B------:R-:W-:Y:S05]  /*a700*/  BSYNC B1 ;  /* 0x0000000000017941 */ /* 0x000fea0003800000 */
.L_x_296:
[----:B0-----:R-:W-:Y:S01]  /*a710*/  @!P0 IMAD R3, R26, R17, R2 ;  /* 0x000000111a038224 */ /* 0x001fe200078e0202 */
[----:B------:R-:W-:Y:S04]  /*a720*/  BSSY B1, `(.L_x_298) ;  /* 0x0000006000017945 */ /* 0x000fe80003800000 */
[----:B------:R0:W-:Y:S01]  /*a730*/  @!P0 STG.E.U8 desc[UR36][R8.64], R3 ;  /* 0x0000000308008986 */ /* 0x0001e2000c101124 */
[----:B------:R-:W-:Y:S05]  /*a740*/  @P4 BRA `(.L_x_299) ;  /* 0x00000000000c4947 */ /* 0x000fea0003800000 */
[----:B------:R-:W0:Y:S02]  /*a750*/  LDG.E.U8 R16, desc[UR36][R22.64+0x1] ;  /* 0x0000012416107981 */ /* 0x000e24000c1e1100 */
[----:B0-----:R-:W-:-:S05]  /*a760*/  PRMT R3, R16, 0x8880, RZ ;  /* 0x0000888010037816 */ /* 0x001fca00000000ff */
[----:B------:R-:W-:-:S07]  /*a770*/  IMAD R2, R3, R18, RZ ;  /* 0x0000001203027224 */ /* 0x000fce00078e02ff */
.L_x_299:
[----:B------:R-:W-:Y:S05]  /*a780*/  BSYNC B1 ;  /* 0x0000000000017941 */ /* 0x000fea0003800000 */
.L_x_298:
[----:B------:R-:W-:Y:S01]  /*a790*/  @!P4 IMAD R27, R27, R17, R2 ;  /* 0x000000111b1bc224 */ /* 0x000fe200078e0202 */
[----:B------:R-:W-:Y:S04]  /*a7a0*/  BSSY B1, `(.L_x_300) ;  /* 0x0000006000017945 */ /* 0x000fe80003800000 */
[----:B------:R2:W-:Y:S01]  /*a7b0*/  @!P4 STG.E.U8 desc[UR36][R8.64+0x1], R27 ;  /* 0x0000011b0800c986 */ /* 0x0005e2000c101124 */
[----:B------:R-:W-:Y:S05]  /*a7c0*/  @P5 BRA `(.L_x_301) ;  /* 0x00000000000c5947 */ /* 0x000fea0003800000 */
[----:B------:R-:W0:Y:S02]  /*a7d0*/  LDG.E.U8 R16, desc[UR36][R4.64+0x8] ;  /* 0x0000082404107981 */ /* 0x000e24000c1e1100 */
[----:B0-----:R-:W-:-:S05]  /*a7e0*/  PRMT R3, R16, 0x8880, RZ ;  /* 0x0000888010037816 */ /* 0x001fca00000000ff */
[----:B------:R-:W-:-:S07]  /*a7f0*/  IMAD R2, R3, R18, RZ ;  /* 0x0000001203027224 */ /* 0x000fce00078e02ff */
.L_x_301:
[----:B------:R-:W-:Y:S05]  /*a800*/  BSYNC B1 ;  /* 0x0000000000017941 */ /* 0x000fea0003800000 */
.L_x_300:
[----:B0-----:R-:W-:Y:S01]  /*a810*/  @!P5 IMAD R3, R28, R17, R2 ;  /* 0x000000111c03d224 */ /* 0x001fe200078e0202 */
[----:B------:R-:W-:Y:S04]  /*a820*/  BSSY B1, `(.L_x_302) ;  /* 0x0000006000017945 */ /* 0x000fe80003800000 */
[----:B------:R0:W-:Y:S01]  /*a830*/  @!P5 STG.E.U8 desc[UR36][R6.64+0x8], R3 ;  /* 0x000008030600d986 */ /* 0x0001e2000c101124 */
[----:B------:R-:W-:Y:S05]  /*a840*/  @P3 BRA `(.L_x_303) ;  /* 0x00000000000c3947 */ /* 0x000fea0003800000 */
[----:B------:R-:W0:Y:S02]  /*a850*/  LDG.E.U8 R16, desc[UR36][R4.64+0x9] ;  /* 0x0000092404107981 */ /* 0x000e24000c1e1100 */
[----:B0-----:R-:W-:-:S05]  /*a860*/  PRMT R3, R16, 0x8880, RZ ;  /* 0x0000888010037816 */ /* 0x001fca00000000ff */
[----:B------:R-:W-:-:S07]  /*a870*/  IMAD R2, R3, R18, RZ ;  /* 0x0000001203027224 */ /* 0x000fce00078e02ff */
.L_x_303:
[----:B------:R-:W-:Y:S05]  /*a880*/  BSYNC B1 ;  /* 0x0000000000017941 */ /* 0x000fea0003800000 */
.L_x_302:
[C---:B------:R-:W-:Y:S01]  /*a890*/  ISETP.LT.OR P5, PT, R0.reuse, 0x9, !P1 ;  /* 0x000000090000780c */ /* 0x040fe20004fa1670 */
[----:B------:R-:W-:Y:S01]  /*a8a0*/  @!P3 IMAD R29, R29, R17, R2 ;  /* 0x000000111d1db224 */ /* 0x000fe200078e0202 */
[----:B------:R-:W-:Y:S01]  /*a8b0*/  BSSY B1, `(.L_x_304) ;  /* 0x0000009000017945 */ /* 0x000fe20003800000 */
[C---:B------:R-:W-:Y:S02]  /*a8c0*/  ISETP.LT.OR P4, PT, R0.reuse, 0xa, !P1 ;  /* 0x0000000a0000780c */ /* 0x040fe40004f81670 */
[C---:B------:R-:W-:Y:S01]  /*a8d0*/  ISETP.LT.OR P0, PT, R0.reuse, 0x12, !P2 ;  /* 0x000000120000780c */ /* 0x040fe20005701670 */
[----:B------:R3:W-:Y:S01]  /*a8e0*/  @!P3 STG.E.U8 desc[UR36][R6.64+0x9], R29 ;  /* 0x0000091d0600b986 */ /* 0x0007e2000c101124 */
[----:B------:R-:W-:-:S06]  /*a8f0*/  ISETP.LT.OR P3, PT, R0, 0x11, !P2 ;  /* 0x000000110000780c */ /* 0x000fcc0005761670 */
[----:B------:R-:W-:Y:S07]  /*a900*/  @P5 BRA `(.L_x_305) ;  /* 0x00000000000c5947 */ /* 0x000fee0003800000 */
[----:B------:R-:W0:Y:S02]  /*a910*/  LDG.E.U8 R16, desc[UR36][R22.64+0x8] ;  /* 0x0000082416107981 */ /* 0x000e24000c1e1100 */
[----:B0-----:R-:W-:-:S05]  /*a920*/  PRMT R3, R16, 0x8880, RZ ;  /* 0x0000888010037816 */ /* 0x001fca00000000ff */
[----:B------:R-:W-:-:S07]  /*a930*/  IMAD R2, R3, R18, RZ ;  /* 0x0000001203027224 */ /* 0x000fce00078e02ff */
.L_x_305:
[----:B------:R-:W-:Y:S05]  /*a940*/  BSYNC B1 ;  /* 0x0000000000017941 */ /* 0x000fea0003800000 */
.L_x_304:
[----:B0-----:R-:W-:Y:S01]  /*a950*/  @!P5 IMAD R3, R30, R17, R2 ;  /* 0x000000111e03d224 */ /* 0x001fe200078e0202 */
[----:B------:R-:W-:Y:S04]  /*a960*/  BSSY B1, `(.L_x_306) ;  /* 0x0000006000017945 */ /* 0x000fe80003800000 */
[----:B------:R0:W-:Y:S01]  /*a970*/  @!P5 STG.E.U8 desc[UR36][R8.64+0x8], R3 ;  /* 0x000008030800d986 */ /* 0x0001e2000c101124 */
[----:B------:R-:W-:Y:S05]  /*a980*/  @P4 BRA `(.L_x_307) ;  /* 0x00000000000c4947 */ /* 0x000fea0003800000 */
[----:B------:R-:W0:Y:S02]  /*a990*/  LDG.E.U8 R16, desc[UR36][R22.64+0x9] ;  /* 0x0000092416107981 */ /* 0x000e24000c1e1100 */
[----:B0-----:R-:W-:-:S05]  /*a9a0*/  PRMT R3, R16, 0x8880, RZ ;  /* 0x0000888010037816 */ /* 0x001fca00000000ff */
[----:B------:R-:W-:-:S07]  /*a9b0*/  IMAD R2, R3, R18, RZ ;  /* 0x0000001203027224 */ /* 0x000fce00078e02ff */
.L_x_307:
[----:B------:R-:W-:Y:S05]  /*a9c0*/  BSYNC B1 ;  /* 0x0000000000017941 */ /* 0x000fea0003800000 */
.L_x_306:
[----:B------:R-:W-:Y:S01]  /*a9d0*/  @!P4 IMAD R31, R31, R17, R2 ;  /* 0x000000111f1fc224 */ /* 0x000fe200078e0202 */
[----:B------:R-:W-:Y:S04]  /*a9e0*/  BSSY B1, `(.L_x_308) ;  /* 0x0000006000017945 */ /* 0x000fe80003800000 */
[----:B------:R4:W-:Y:S01]  /*a9f0*/  @!P4 STG.E.U8 desc[UR36][R8.64+0x9], R31 ;  /* 0x0000091f0800c986 */ /* 0x0009e2000c101124 */
[----:B------:R-:W-:Y:S05]  /*aa00*/  @P3 BRA `(.L_x_309) ;  /* 0x00000000000c3947 */ /* 0x000fea0003800000 */
[----:B------:R-:W0:Y:S02]  /*aa10*/  LDG.E.U8 R16, desc[UR36][R4.64+0x10] ;  /* 0x0000102404107981 */ /* 0x000e24000c1e1100 */
[----:B0-----:R-:W-:-:S05]  /*aa20*/  PRMT R3, R16, 0x8880, RZ ;  /* 0x0000888010037816 */ /* 0x001fca00000000ff */
[----:B------:R-:W-:-:S07]  /*aa30*/  IMAD R2, R3, R18, RZ ;  /* 0x0000001203027224 */ /* 0x000fce00078e02ff */
.L_x_309:
[----:B------:R-:W-:Y:S05]  /*aa40*/  BSYNC B1 ;  /* 0x0000000000017941 */ /* 0x000fea0003800000 */
.L_x_308:
[----:B0-----:R-:W-:Y:S01]  /*aa50*/  @!P3 IMAD R3, R32, R17, R2 ;  /* 0x000000112003b224 */ /* 0x001fe200078e0202 */
[----:B------:R-:W-:Y:S04]  /*aa60*/  BSSY B1, `(.L_x_310) ;  /* 0x0000006000017945 */ /* 0x000fe80003800000 */
[----:B------:R0:W-:Y:S01]  /*aa70*/  @!P3 STG.E.U8 desc[UR36][R6.64+0x10], R3 ;  /* 0x000010030600b986 */ /* 0x0001e2000c101124 */
[----:B------:R-:W-:Y:S05]  /*aa80*/  @P0 BRA `(.L_x_311) ;  /* 0x00000000000c0947 */ /* 0x000fea0003800000 */
[----:B------:R-:W0:Y:S02]  /*aa90*/  LDG.E.U8 R16, desc[UR36][R4.64+0x11] ;  /* 0x0000112404107981 */ /* 0x000e24000c1e1100 */
[----:B0-----:R-:W-:-:S05]  /*aaa0*/  PRMT R3, R16, 0x8880, RZ ;  /* 0x0000888010037816 */ /* 0x001fca00000000ff */
[----:B------:R-:W-:-:S07]  /*aab0*/  IMAD R2, R3, R18, RZ ;  /* 0x0000001203027224 */ /* 0x000fce00078e02ff */
.L_x_311:
[----:B------:R-:W-:Y:S05]  /*aac0*/  BSYNC B1 ;  /* 0x0000000000017941 */ /* 0x000fea0003800000 */
.L_x_310:
        /* <DEDUP_REMOVED lines=11> */
.L_x_313:
[----:B------:R-:W-:Y:S05]  /*ab80*/  BSYNC B1 ;  /* 0x0000000000017941 */ /* 0x000fea0003800000 */
.L_x_312:
[----:B0-----:R-:W-:Y:S01]  /*ab90*/  @!P4 IMAD R3, R34, R17, R2 ;  /* 0x000000112203c224 */ /* 0x001fe200078e0202 */
[----:B------:R-:W-:Y:S04]  /*aba0*/  BSSY B1, `(.L_x_314) ;  /* 0x0000006000017945 */ /* 0x000fe80003800000 */
[----:B------:R0:W-:Y:S01]  /*abb0*/  @!P4 STG.E.U8 desc[UR36][R8.64+0x10], R3 ;  /* 0x000010030800c986 */ /* 0x0001e2000c101124 */
[----:B------:R-:W-:Y:S05]  /*abc0*/  @P3 BRA `(.L_x_315) ;  /* 0x00000000000c3947 */ /* 0x000fea0003800000 */
[----:B------:R-:W0:Y:S02]  /*abd0*/  LDG.E.U8 R16, desc[UR36][R22.64+0x11] ;  /* 0x0000112416107981 */ /* 0x000e24000c1e1100 */
[----:B0-----:R-:W-:-:S05]  /*abe0*/  PRMT R3, R16, 0x8880, RZ ;  /* 0x0000888010037816 */ /* 0x001fca00000000ff */
[----:B------:R-:W-:-:S07]  /*abf0*/  IMAD R2, R3, R18, RZ ;  /* 0x0000001203027224 */ /* 0x000fce00078e02ff */
.L_x_315:
[----:B------:R-:W-:Y:S05]  /*ac00*/  BSYNC B1 ;  /* 0x0000000000017941 */ /* 0x000fea0003800000 */
.L_x_314:
[----:B------:R-:W-:Y:S01]  /*ac10*/  @!P3 IMAD R35, R35, R17, R2 ;  /* 0x000000112323b224 */ /* 0x000fe200078e0202 */
[----:B------:R-:W-:Y:S04]  /*ac20*/  BSSY B1, `(.L_x_316) ;  /* 0x0000006000017945 */ /* 0x000fe80003800000 */
[----:B------:R0:W-:Y:S01]  /*ac30*/  @!P3 STG.E.U8 desc[UR36][R8.64+0x11], R35 ;  /* 0x000011230800b986 */ /* 0x0001e2000c101124 */
[----:B------:R-:W-:Y:S05]  /*ac40*/  @P5 BRA `(.L_x_317) ;  /* 0x00000000000c5947 */ /* 0x000fea0003800000 */
[----:B------:R-:W0:Y:S02]  /*ac50*/  LDG.E.U8 R16, desc[UR36][R4.64+0x18] ;  /* 0x0000182404107981 */ /* 0x000e24000c1e1100 */
[----:B0-----:R-:W-:-:S05]  /*ac60*/  PRMT R3, R16, 0x8880, RZ ;  /* 0x0000888010037816 */ /* 0x001fca00000000ff */
[----:B------:R-:W-:-:S07]  /*ac70*/  IMAD R2, R3, R18, RZ ;  /* 0x0000001203027224 */ /* 0x000fce00078e02ff */
.L_x_317:
[----:B------:R-:W-:Y:S05]  /*ac80*/  BSYNC B1 ;  /* 0x0000000000017941 */ /* 0x000fea0003800000 */
.L_x_316:
[----:B0-----:R-:W-:Y:S01]  /*ac90*/  @!P5 IMAD R3, R36, R17, R2 ;  /* 0x000000112403d224 */ /* 0x001fe200078e0202 */
[----:B------:R-:W-:Y:S04]  /*aca0*/  BSSY B1, `(.L_x_318) ;  /* 0x0000006000017945 */ /* 0x000fe80003800000 */
[----:B------:R0:W-:Y:S01]  /*acb0*/  @!P5 STG.E.U8 desc[UR36][R6.64+0x18], R3 ;  /* 0x000018030600d986 */ /* 0x0001e2000c101124 */
[----:B------:R-:W-:Y:S05]  /*acc0*/  @P0 BRA `(.L_x_319) ;  /* 0x00000000000c0947 */ /* 0x000fea0003800000 */
[----:B------:R-:W0:Y:S02]  /*acd0*/  LDG.E.U8 R16, desc[UR36][R4.64+0x19] ;  /* 0x0000192404107981 */ /* 0x000e24000c1e1100 */
[----:B0-----:R-:W-:-:S05]  /*ace0*/  PRMT R3, R16, 0x8880, RZ ;  /* 0x0000888010037816 */ /* 0x001fca00000000ff */
[----:B------:R-:W-:-:S07]  /*acf0*/  IMAD R2, R3, R18, RZ ;  /* 0x0000001203027224 */ /* 0x000fce00078e02ff */
.L_x_319:
[----:B------:R-:W-:Y:S05]  /*ad00*/  BSYNC B1 ;  /* 0x0000000000017941 */ /* 0x000fea0003800000 */
.L_x_318:
        /* <DEDUP_REMOVED lines=11> */
.L_x_321:
[----:B------:R-:W-:Y:S05]  /*adc0*/  BSYNC B1 ;  /* 0x0000000000017941 */ /* 0x000fea0003800000 */
.L_x_320:
[----:B0-----:R-:W-:Y:S01]  /*add0*/  @!P4 IMAD R3, R38, R17, R2 ;  /* 0x000000112603c224 */ /* 0x001fe200078e0202 */
[----:B------:R-:W-:Y:S04]  /*ade0*/  BSSY B1, `(.L_x_322) ;  /* 0x0000006000017945 */ /* 0x000fe80003800000 */
[----:B------:R0:W-:Y:S01]  /*adf0*/  @!P4 STG.E.U8 desc[UR36][R8.64+0x18], R3 ;  /* 0x000018030800c986 */ /* 0x0001e2000c101124 */
[----:B------:R-:W-:Y:S05]  /*ae00*/  @P3 BRA `(.L_x_323) ;  /* 0x00000000000c3947 */ /* 0x000fea0003800000 */
[----:B------:R-:W0:Y:S02]  /*ae10*/  LDG.E.U8 R16, desc[UR36][R22.64+0x19] ;  /* 0x0000192416107981 */ /* 0x000e24000c1e1100 */
[----:B0-----:R-:W-:-:S05]  /*ae20*/  PRMT R3, R16, 0x8880, RZ ;  /* 0x0000888010037816 */ /* 0x001fca00000000ff */
[----:B------:R-:W-:-:S07]  /*ae30*/  IMAD R2, R3, R18, RZ ;  /* 0x0000001203027224 */ /* 0x000fce00078e02ff */
.L_x_323:
[----:B------:R-:W-:Y:S05]  /*ae40*/  BSYNC B1 ;  /* 0x0000000000017941 */ /* 0x000fea0003800000 */
.L_x_322:
[----:B------:R-:W-:Y:S01]  /*ae50*/  @!P3 IMAD R39, R39, R17, R2 ;  /* 0x000000112727b224 */ /* 0x000fe200078e0202 */
[----:B------:R-:W-:Y:S04]  /*ae60*/  BSSY B1, `(.L_x_324) ;  /* 0x0000006000017945 */ /* 0x000fe80003800000 */
[----:B------:R0:W-:Y:S01]  /*ae70*/  @!P3 STG.E.U8 desc[UR36][R8.64+0x19], R39 ;  /* 0x000019270800b986 */ /* 0x0001e2000c101124 */
[----:B------:R-:W-:Y:S05]  /*ae80*/  @P5 BRA `(.L_x_325) ;  /* 0x00000000000c5947 */ /* 0x000fea0003800000 */
[----:B------:R-:W0:Y:S02]  /*ae90*/  LDG.E.U8 R16, desc[UR36][R4.64+0x20] ;  /* 0x0000202404107981 */ /* 0x000e24000c1e1100 */
[----:B0-----:R-:W-:-:S05]  /*aea0*/  PRMT R3, R16, 0x8880, RZ ;  /* 0x0000888010037816 */ /* 0x001fca00000000ff */
[----:B------:R-:W-:-:S07]  /*aeb0*/  IMAD R2, R3, R18, RZ ;  /* 0x0000001203027224 */ /* 0x000fce00078e02ff */
.L_x_325:
[----:B------:R-:W-:Y:S05]  /*aec0*/  BSYNC B1 ;  /* 0x0000000000017941 */ /* 0x000fea0003800000 */
.L_x_324:
[----:B0-----:R-:W-:Y:S01]  /*aed0*/  @!P5 IMAD R3, R40, R17, R2 ;  /* 0x000000112803d224 */ /* 0x001fe200078e0202 */
[----:B------:R-:W-:Y:S04]  /*aee0*/  BSSY B1, `(.L_x_326) ;  /* 0x0000006000017945 */ /* 0x000fe80003800000 */
[----:B------:R0:W-:Y:S01]  /*aef0*/  @!P5 STG.E.U8 desc[UR36][R6.64+0x20], R3 ;  /* 0x000020030600d986 */ /* 0x0001e2000c101124 */
[----:B------:R-:W-:Y:S05]  /*af00*/  @P0 BRA `(.L_x_327) ;  /* 0x00000000000c0947 */ /* 0x000fea0003800000 */
[----:B------:R-:W0:Y:S02]  /*af10*/  LDG.E.U8 R16, desc[UR36][R4.64+0x21] ;  /* 0x0000212404107981 */ /* 0x000e24000c1e1100 */
[----:B0-----:R-:W-:-:S05]  /*af20*/  PRMT R3, R16, 0x8880, RZ ;  /* 0x0000888010037816 */ /* 0x001fca00000000ff */
[----:B------:R-:W-:-:S07]  /*af30*/  IMAD R2, R3, R18, RZ ;  /* 0x0000001203027224 */ /* 0x000fce00078e02ff */
.L_x_327:
[----:B------:R-:W-:Y:S05]  /*af40*/  BSYNC B1 ;  /* 0x0000000000017941 */ /* 0x000fea0003800000 */
.L_x_326:
        /* <DEDUP_REMOVED lines=11> */
.L_x_329:
[----:B------:R-:W-:Y:S05]  /*b000*/  BSYNC B1 ;  /* 0x0000000000017941 */ /* 0x000fea0003800000 */
.L_x_328:
[----:B0-----:R-:W-:Y:S01]  /*b010*/  @!P4 IMAD R3, R42, R17, R2 ;  /* 0x000000112a03c224 */ /* 0x001fe200078e0202 */
[----:B------:R-:W-:Y:S04]  /*b020*/  BSSY B1, `(.L_x_330) ;  /* 0x0000006000017945 */ /* 0x000fe80003800000 */
[----:B------:R0:W-:Y:S01]  /*b030*/  @!P4 STG.E.U8 desc[UR36][R8.64+0x20], R3 ;  /* 0x000020030800c986 */ /* 0x0001e2000c101124 */
[----:B------:R-:W-:Y:S05]  /*b040*/  @P3 BRA `(.L_x_331) ;  /* 0x00000000000c3947 */ /* 0x000fea0003800000 */
[----:B------:R-:W0:Y:S02]  /*b050*/  LDG.E.U8 R16, desc[UR36][R22.64+0x21] ;  /* 0x0000212416107981 */ /* 0x000e24000c1e1100 */
[----:B0-----:R-:W-:-:S05]  /*b060*/  PRMT R3, R16, 0x8880, RZ ;  /* 0x0000888010037816 */ /* 0x001fca00000000ff */
[----:B------:R-:W-:-:S07]  /*b070*/  IMAD R2, R3, R18, RZ ;  /* 0x0000001203027224 */ /* 0x000fce00078e02ff */
.L_x_331:
[----:B------:R-:W-:Y:S05]  /*b080*/  BSYNC B1 ;  /* 0x0000000000017941 */ /* 0x000fea0003800000 */
.L_x_330:
[----:B------:R-:W-:Y:S01]  /*b090*/  @!P3 IMAD R43, R43, R17, R2 ;  /* 0x000000112b2bb224 */ /* 0x000fe200078e0202 */
[----:B------:R-:W-:Y:S04]  /*b0a0*/  BSSY B1, `(.L_x_332) ;  /* 0x0000006000017945 */ /* 0x000fe80003800000 */
[----:B------:R0:W-:Y:S01]  /*b0b0*/  @!P3 STG.E.U8 desc[UR36][R8.64+0x21], R43 ;  /* 0x0000212b0800b986 */ /* 0x0001e2000c101124 */
[----:B------:R-:W-:Y:S05]  /*b0c0*/  @P5 BRA `(.L_x_333) ;  /* 0x00000000000c5947 */ /* 0x000fea0003800000 */
[----:B------:R-:W0:Y:S02]  /*b0d0*/  LDG.E.U8 R16, desc[UR36][R4.64+0x28] ;  /* 0x0000282404107981 */ /* 0x000e24000c1e1100 */
[----:B0-----:R-:W-:-:S05]  /*b0e0*/  PRMT R3, R16, 0x8880, RZ ;  /* 0x0000888010037816 */ /* 0x001fca00000000ff */
[----:B------:R-:W-:-:S07]  /*b0f0*/  IMAD R2, R3, R18, RZ ;  /* 0x0000001203027224 */ /* 0x000fce00078e02ff */
.L_x_333:
[----:B------:R-:W-:Y:S05]  /*b100*/  BSYNC B1 ;  /* 0x0000000000017941 */ /* 0x000fea0003800000 */
.L_x_332:
[----:B0-----:R-:W-:Y:S01]  /*b110*/  @!P5 IMAD R3, R44, R17, R2 ;  /* 0x000000112c03d224 */ /* 0x001fe200078e0202 */
[----:B------:R-:W-:Y:S04]  /*b120*/  BSSY B1, `(.L_x_334) ;  /* 0x0000006000017945 */ /* 0x000fe80003800000 */
[----:B------:R0:W-:Y:S01]  /*b130*/  @!P5 STG.E.U8 desc[UR36][R6.64+0x28], R3 ;  /* 0x000028030600d986 */ /* 0x0001e2000c101124 */
[----:B------:R-:W-:Y:S05]  /*b140*/  @P0 BRA `(.L_x_335) ;  /* 0x00000000000c0947 */ /* 0x000fea0003800000 */
[----:B------:R-:W0:Y:S02]  /*b150*/  LDG.E.U8 R16, desc[UR36][R4.64+0x29] ;  /* 0x0000292404107981 */ /* 0x000e24000c1e1100 */
[----:B0-----:R-:W-:-:S05]  /*b160*/  PRMT R3, R16, 0x8880, RZ ;  /* 0x0000888010037816 */ /* 0x001fca00000000ff */
[----:B------:R-:W-:-:S07]  /*b170*/  IMAD R2, R3, R18, RZ ;  /* 0x0000001203027224 */ /* 0x000fce00078e02ff */
.L_x_335:
[----:B------:R-:W-:Y:S05]  /*b180*/  BSYNC B1 ;  /* 0x0000000000017941 */ /* 0x000fea0003800000 */
.L_x_334:
        /* <DEDUP_REMOVED lines=11> */
.L_x_337:
[----:B------:R-:W-:Y:S05]  /*b240*/  BSYNC B1 ;  /* 0x0000000000017941 */ /* 0x000fea0003800000 */
.L_x_336:
[----:B0-----:R-:W-:Y:S01]  /*b250*/  @!P4 IMAD R3, R46, R17, R2 ;  /* 0x000000112e03c224 */ /* 0x001fe200078e0202 */
[----:B------:R-:W-:Y:S04]  /*b260*/  BSSY B1, `(.L_x_338) ;  /* 0x0000006000017945 */ /* 0x000fe80003800000 */
[----:B------:R0:W-:Y:S01]  /*b270*/  @!P4 STG.E.U8 desc[UR36][R8.64+0x28], R3 ;  /* 0x000028030800c986 */ /* 0x0001e2000c101124 */
[----:B------:R-:W-:Y:S05]  /*b280*/  @P3 BRA `(.L_x_339) ;  /* 0x00000000000c3947 */ /* 0x000fea0003800000 */
[----:B------:R-:W0:Y:S02]  /*b290*/  LDG.E.U8 R16, desc[UR36][R22.64+0x29] ;  /* 0x0000292416107981 */ /* 0x000e24000c1e1100 */
[----:B0-----:R-:W-:-:S05]  /*b2a0*/  PRMT R3, R16, 0x8880, RZ ;  /* 0x0000888010037816 */ /* 0x001fca00000000ff */
[----:B------:R-:W-:-:S07]  /*b2b0*/  IMAD R2, R3, R18, RZ ;  /* 0x0000001203027224 */ /* 0x000fce00078e02ff */
.L_x_339:
[----:B------:R-:W-:Y:S05]  /*b2c0*/  BSYNC B1 ;  /* 0x0000000000017941 */ /* 0x000fea0003800000 */
.L_x_338:
[----:B------:R-:W-:Y:S01]  /*b2d0*/  @!P3 IMAD R47, R47, R17, R2 ;  /* 0x000000112f2fb224 */ /* 0x000fe200078e0202 */
[----:B------:R-:W-:Y:S04]  /*b2e0*/  BSSY B1, `(.L_x_340) ;  /* 0x0000006000017945 */ /* 0x000fe80003800000 */
[----:B------:R0:W-:Y:S01]  /*b2f0*/  @!P3 STG.E.U8 desc[UR36][R8.64+0x29], R47 ;  /* 0x0000292f0800b986 */ /* 0x0001e2000c101124 */
[----:B------:R-:W-:Y:S05]  /*b300*/  @P5 BRA `(.L_x_341) ;  /* 0x00000000000c5947 */ /* 0x000fea0003800000 */
[----:B------:R-:W0:Y:S02]  /*b310*/  LDG.E.U8 R16, desc[UR36][R4.64+0x30] ;  /* 0x0000302404107981 */ /* 0x000e24000c1e1100 */
[----:B0-----:R-:W-:-:S05]  /*b320*/  PRMT R3, R16, 0x8880, RZ ;  /* 0x0000888010037816 */ /* 0x001fca00000000ff */
[----:B------:R-:W-:-:S07]  /*b330*/  IMAD R2, R3, R18, RZ ;  /* 0x0000001203027224 */ /* 0x000fce00078e02ff */
.L_x_341:
[----:B------:R-:W-:Y:S05]  /*b340*/  BSYNC B1 ;  /* 0x0000000000017941 */ /* 0x000fea0003800000 */
.L_x_340:
[----:B0-----:R-:W-:Y:S01]  /*b350*/  @!P5 IMAD R3, R48, R17, R2 ;  /* 0x000000113003d224 */ /* 0x001fe200078e0202 */
[----:B------:R-:W-:Y:S04]  /*b360*/  BSSY B1, `(.L_x_342) ;  /* 0x0000006000017945 */ /* 0x000fe80003800000 */
[----:B------:R0:W-:Y:S01]  /*b370*/  @!P5 STG.E.U8 desc[UR36][R6.64+0x30], R3 ;  /* 0x000030030600d986 */ /* 0x0001e2000c101124 */
[----:B------:R-:W-:Y:S05]  /*b380*/  @P0 BRA `(.L_x_343) ;  /* 0x00000000000c0947 */ /* 0x000fea0003800000 */
[----:B------:R-:W0:Y:S02]  /*b390*/  LDG.E.U8 R16, desc[UR36][R4.64+0x31] ;  /* 0x0000312404107981 */ /* 0x000e24000c1e1100 */
[----:B0-----:R-:W-:-:S05]  /*b3a0*/  PRMT R3, R16, 0x8880, RZ ;  /* 0x0000888010037816 */ /* 0x001fca00000000ff */
[----:B------:R-:W-:-:S07]  /*b3b0*/  IMAD R2, R3, R18, RZ ;  /* 0x0000001203027224 */ /* 0x000fce00078e02ff */
.L_x_343:
[----:B------:R-:W-:Y:S05]  /*b3c0*/  BSYNC B1 ;  /* 0x0000000000017941 */ /* 0x000fea0003800000 */
.L_x_342:
        /* <DEDUP_REMOVED lines=11> */
.L_x_345:
[----:B------:R-:W-:Y:S05]  /*b480*/  BSYNC B1 ;  /* 0x0000000000017941 */ /* 0x000fea0003800000 */
.L_x_344:
[----:B0-----:R-:W-:Y:S01]  /*b490*/  @!P4 IMAD R3, R50, R17, R2 ;  /* 0x000000113203c224 */ /* 0x001fe200078e0202 */
[----:B------:R-:W-:Y:S04]  /*b4a0*/  BSSY B1, `(.L_x_346) ;  /* 0x0000006000017945 */ /* 0x000fe80003800000 */
[----:B------:R0:W-:Y:S01]  /*b4b0*/  @!P4 STG.E.U8 desc[UR36][R8.64+0x30], R3 ;  /* 0x000030030800c986 */ /* 0x0001e2000c101124 */
[----:B------:R-:W-:Y:S05]  /*b4c0*/  @P3 BRA `(.L_x_347) ;  /* 0x00000000000c3947 */ /* 0x000fea0003800000 */
[----:B------:R-:W0:Y:S02]  /*b4d0*/  LDG.E.U8 R16, desc[UR36][R22.64+0x31] ;  /* 0x0000312416107981 */ /* 0x000e24000c1e1100 */
[----:B0-----:R-:W-:-:S05]  /*b4e0*/  PRMT R3, R16, 0x8880, RZ ;  /* 0x0000888010037816 */ /* 0x001fca00000000ff */
[----:B------:R-:W-:-:S07]  /*b4f0*/  IMAD R2, R3, R18, RZ ;  /* 0x0000001203027224 */ /* 0x000fce00078e02ff */
.L_x_347:
[----:B------:R-:W-:Y:S05]  /*b500*/  BSYNC B1 ;  /* 0x0000000000017941 */ /* 0x000fea0003800000 */
.L_x_346:
[----:B------:R-:W-:Y:S01]  /*b510*/  @!P3 IMAD R51, R51, R17, R2 ;  /* 0x000000113333b224 */ /* 0x000fe200078e0202 */
[----:B------:R-:W-:Y:S04]  /*b520*/  BSSY B1, `(.L_x_348) ;  /* 0x0000006000017945 */ /* 0x000fe80003800000 */
[----:B------:R0:W-:Y:S01]  /*b530*/  @!P3 STG.E.U8 desc[UR36][R8.64+0x31], R51 ;  /* 0x000031330800b986 */ /* 0x0001e2000c101124 */
[----:B------:R-:W-:Y:S05]  /*b540*/  @P5 BRA `(.L_x_349) ;  /* 0x00000000000c5947 */ /* 0x000fea0003800000 */
[----:B------:R-:W0:Y:S02]  /*b550*/  LDG.E.U8 R16, desc[UR36][R4.64+0x38] ;  /* 0x0000382404107981 */ /* 0x000e24000c1e1100 */
[----:B0-----:R-:W-:-:S05]  /*b560*/  PRMT R3, R16, 0x8880, RZ ;  /* 0x0000888010037816 */ /* 0x001fca00000000ff */
[----:B------:R-:W-:-:S07]  /*b570*/  IMAD R2, R3, R18, RZ ;  /* 0x0000001203027224 */ /* 0x000fce00078e02ff */
.L_x_349:
[----:B------:R-:W-:Y:S05]  /*b580*/  BSYNC B1 ;  /* 0x0000000000017941 */ /* 0x000fea0003800000 */
.L_x_348:
[----:B0-----:R-:W-:Y:S01]  /*b590*/  @!P5 IMAD R3, R52, R17, R2 ;  /* 0x000000113403d224 */ /* 0x001fe200078e0202 */
[----:B------:R-:W-:Y:S04]  /*b5a0*/  BSSY B1, `(.L_x_350) ;  /* 0x0000006000017945 */ /* 0x000fe80003800000 */
[----:B------:R0:W-:Y:S01]  /*b5b0*/  @!P5 STG.E.U8 desc[UR36][R6.64+0x38], R3 ;  /* 0x000038030600d986 */ /* 0x0001e2000c101124 */
[----:B------:R-:W-:Y:S05]  /*b5c0*/  @P0 BRA `(.L_x_351) ;  /* 0x00000000000c0947 */ /* 0x000fea0003800000 */
[----:B------:R-:W0:Y:S02]  /*b5d0*/  LDG.E.U8 R16, desc[UR36][R4.64+0x39] ;  /* 0x0000392404107981 */ /* 0x000e24000c1e1100 */
[----:B0-----:R-:W-:-:S05]  /*b5e0*/  PRMT R3, R16, 0x8880, RZ ;  /* 0x0000888010037816 */ /* 0x001fca00000000ff */
[----:B------:R-:W-:-:S07]  /*b5f0*/  IMAD R2, R3, R18, RZ ;  /* 0x0000001203027224 */ /* 0x000fce00078e02ff */
.L_x_351:
[----:B------:R-:W-:Y:S05]  /*b600*/  BSYNC B1 ;  /* 0x0000000000017941 */ /* 0x000fea0003800000 */
.L_x_350:
        /* <DEDUP_REMOVED lines=11> */
.L_x_353:
[----:B------:R-:W-:Y:S05]  /*b6c0*/  BSYNC B1 ;  /* 0x0000000000017941 */ /* 0x000fea0003800000 */
.L_x_352:
[----:B0-----:R-:W-:Y:S01]  /*b6d0*/  @!P4 IMAD R3, R54, R17, R2 ;  /* 0x000000113603c224 */ /* 0x001fe200078e0202 */
[----:B------:R-:W-:Y:S04]  /*b6e0*/  BSSY B1, `(.L_x_354) ;  /* 0x0000006000017945 */ /* 0x000fe80003800000 */
[----:B------:R0:W-:Y:S01]  /*b6f0*/  @!P4 STG.E.U8 desc[UR36][R8.64+0x38], R3 ;  /* 0x000038030800c986 */ /* 0x0001e2000c101124 */
[----:B------:R-:W-:Y:S05]  /*b700*/  @P3 BRA `(.L_x_355) ;  /* 0x00000000000c3947 */ /* 0x000fea0003800000 */
[----:B------:R-:W0:Y:S02]  /*b710*/  LDG.E.U8 R16, desc[UR36][R22.64+0x39] ;  /* 0x0000392416107981 */ /* 0x000e24000c1e1100 */
[----:B0-----:R-:W-:-:S05]  /*b720*/  PRMT R3, R16, 0x8880, RZ ;  /* 0x0000888010037816 */ /* 0x001fca00000000ff */
[----:B------:R-:W-:-:S07]  /*b730*/  IMAD R2, R3, R18, RZ ;  /* 0x0000001203027224 */ /* 0x000fce00078e02ff */
.L_x_355:
[----:B------:R-:W-:Y:S05]  /*b740*/  BSYNC B1 ;  /* 0x0000000000017941 */ /* 0x000fea0003800000 */
.L_x_354:
[----:B------:R-:W-:Y:S01]  /*b750*/  @!P3 IMAD R55, R55, R17, R2 ;  /* 0x000000113737b224 */ /* 0x000fe200078e0202 */
[----:B------:R-:W-:Y:S04]  /*b760*/  BSSY B1, `(.L_x_356) ;  /* 0x0000006000017945 */ /* 0x000fe80003800000 */
[----:B------:R0:W-:Y:S01]  /*b770*/  @!P3 STG.E.U8 desc[UR36][R8.64+0x39], R55 ;  /* 0x000039370800b986 */ /* 0x0001e2000c101124 */
[----:B------:R-:W-:Y:S05]  /*b780*/  @P5 BRA `(.L_x_357) ;  /* 0x00000000000c5947 */ /* 0x000fea0003800000 */
[----:B------:R-:W0:Y:S02]  /*b790*/  LDG.E.U8 R16, desc[UR36][R4.64+0x40] ;  /* 0x0000402404107981 */ /* 0x000e24000c1e1100 */
[----:B0-----:R-:W-:-:S05]  /*b7a0*/  PRMT R3, R16, 0x8880, RZ ;  /* 0x0000888010037816 */ /* 0x001fca00000000ff */
[----:B------:R-:W-:-:S07]  /*b7b0*/  IMAD R2, R3, R18, RZ ;  /* 0x0000001203027224 */ /* 0x000fce00078e02ff */
.L_x_357:
[----:B------:R-:W-:Y:S05]  /*b7c0*/  BSYNC B1 ;  /* 0x0000000000017941 */ /* 0x000fea0003800000 */
.L_x_356:
[----:B0-----:R-:W-:Y:S01]  /*b7d0*/  @!P5 IMAD R3, R56, R17, R2 ;  /* 0x000000113803d224 */ /* 0x001fe200078e0202 */
[----:B------:R-:W-:Y:S04]  /*b7e0*/  BSSY B1, `(.L_x_358) ;  /* 0x0000006000017945 */ /* 0x000fe80003800000 */
[----:B------:R0:W-:Y:S01]  /*b7f0*/  @!P5 STG.E.U8 desc[UR36][R6.64+0x40], R3 ;  /* 0x000040030600d986 */ /* 0x0001e2000c101124 */
[----:B------:R-:W-:Y:S05]  /*b800*/  @P0 BRA `(.L_x_359) ;  /* 0x00000000000c0947 */ /* 0x000fea0003800000 */
[----:B------:R-:W0:Y:S02]  /*b810*/  LDG.E.U8 R16, desc[UR36][R4.64+0x41] ;  /* 0x0000412404107981 */ /* 0x000e24000c1e1100 */
[----:B0-----:R-:W-:-:S05]  /*b820*/  PRMT R3, R16, 0x8880, RZ ;  /* 0x0000888010037816 */ /* 0x001fca00000000ff */
[----:B------:R-:W-:-:S07]  /*b830*/  IMAD R2, R3, R18, RZ ;  /* 0x0000001203027224 */ /* 0x000fce00078e02ff */
.L_x_359:
[----:B------:R-:W-:Y:S05]  /*b840*/  BSYNC B1 ;  /* 0x0000000000017941 */ /* 0x000fea0003800000 */
.L_x_358:
        /* <DEDUP_REMOVED lines=11> */
.L_x_361:
[----:B------:R-:W-:Y:S05]  /*b900*/  BSYNC B1 ;  /* 0x0000000000017941 */ /* 0x000fea0003800000 */
.L_x_360:
[----:B0-----:R-:W-:Y:S01]  /*b910*/  @!P4 IMAD R3, R58, R17, R2 ;  /* 0x000000113a03c224 */ /* 0x001fe200078e0202 */
[----:B------:R-:W-:Y:S04]  /*b920*/  BSSY B1, `(.L_x_362) ;  /* 0x0000006000017945 */ /* 0x000fe80003800000 */
[----:B------:R0:W-:Y:S01]  /*b930*/  @!P4 STG.E.U8 desc[UR36][R8.64+0x40], R3 ;  /* 0x000040030800c986 */ /* 0x0001e2000c101124 */
[----:B------:R-:W-:Y:S05]  /*b940*/  @P3 BRA `(.L_x_363) ;  /* 0x00000000000c3947 */ /* 0x000fea0003800000 */
[----:B------:R-:W0:Y:S02]  /*b950*/  LDG.E.U8 R16, desc[UR36][R22.64+0x41] ;  /* 0x0000412416107981 */ /* 0x000e24000c1e1100 */
[----:B0-----:R-:W-:-:S05]  /*b960*/  PRMT R3, R16, 0x8880, RZ ;  /* 0x0000888010037816 */ /* 0x001fca00000000ff */
[----:B------:R-:W-:-:S07]  /*b970*/  IMAD R2, R3, R18, RZ ;  /* 0x0000001203027224 */ /* 0x000fce00078e02ff */
.L_x_363:
[----:B------:R-:W-:Y:S05]  /*b980*/  BSYNC B1 ;  /* 0x0000000000017941 */ /* 0x000fea0003800000 */
.L_x_362:
[----:B------:R-:W-:Y:S01]  /*b990*/  @!P3 IMAD R59, R59, R17, R2 ;  /* 0x000000113b3bb224 */ /* 0x000fe200078e0202 */
[----:B------:R-:W-:Y:S04]  /*b9a0*/  BSSY B1, `(.L_x_364) ;  /* 0x0000006000017945 */ /* 0x000fe80003800000 */
[----:B------:R0:W-:Y:S01]  /*b9b0*/  @!P3 STG.E.U8 desc[UR36][R8.64+0x41], R59 ;  /* 0x0000413b0800b986 */ /* 0x0001e2000c101124 */
[----:B------:R-:W-:Y:S05]  /*b9c0*/  @P5 BRA `(.L_x_365) ;  /* 0x00000000000c5947 */ /* 0x000fea0003800000 */
[----:B------:R-:W0:Y:S02]  /*b9d0*/  LDG.E.U8 R16, desc[UR36][R4.64+0x48] ;  /* 0x0000482404107981 */ /* 0x000e24000c1e1100 */
[----:B0-----:R-:W-:-:S05]  /*b9e0*/  PRMT R3, R16, 0x8880, RZ ;  /* 0x0000888010037816 */ /* 0x001fca00000000ff */
[----:B------:R-:W-:-:S07]  /*b9f0*/  IMAD R2, R3, R18, RZ ;  /* 0x0000001203027224 */ /* 0x000fce00078e02ff */
.L_x_365:
[----:B------:R-:W-:Y:S05]  /*ba00*/  BSYNC B1 ;  /* 0x0000000000017941 */ /* 0x000fea0003800000 */
.L_x_364:
[----:B0-----:R-:W-:Y:S01]  /*ba10*/  @!P5 IMAD R3, R60, R17, R2 ;  /* 0x000000113c03d224 */ /* 0x001fe200078e0202 */
[----:B------:R-:W-:Y:S04]  /*ba20*/  BSSY B1, `(.L_x_366) ;  /* 0x0000006000017945 */ /* 0x000fe80003800000 */
[----:B------:R0:W-:Y:S01]  /*ba30*/  @!P5 STG.E.U8 desc[UR36][R6.64+0x48], R3 ;  /* 0x000048030600d986 */ /* 0x0001e2000c101124 */
[----:B------:R-:W-:Y:S05]  /*ba40*/  @P0 BRA `(.L_x_367) ;  /* 0x00000000000c0947 */ /* 0x000fea0003800000 */
[----:B------:R-:W0:Y:S02]  /*ba50*/  LDG.E.U8 R16, desc[UR36][R4.64+0x49] ;  /* 0x0000492404107981 */ /* 0x000e24000c1e1100 */
[----:B0-----:R-:W-:-:S05]  /*ba60*/  PRMT R3, R16, 0x8880, RZ ;  /* 0x0000888010037816 */ /* 0x001fca00000000ff */
[----:B------:R-:W-:-:S07]  /*ba70*/  IMAD R2, R3, R18, RZ ;  /* 0x0000001203027224 */ /* 0x000fce00078e02ff */
.L_x_367:
[----:B------:R-:W-:Y:S05]  /*ba80*/  BSYNC B1 ;  /* 0x0000000000017941 */ /* 0x000fea0003800000 */
.L_x_366:
        /* <DEDUP_REMOVED lines=11> */
.L_x_369:
[----:B------:R-:W-:Y:S05]  /*bb40*/  BSYNC B1 ;  /* 0x0000000000017941 */ /* 0x000fea0003800000 */
.L_x_368:
[----:B0-----:R-:W-:Y:S01]  /*bb50*/  @!P4 IMAD R3, R62, R17, R2 ;  /* 0x000000113e03c224 */ /* 0x001fe200078e0202 */
[----:B------:R-:W-:Y:S04]  /*bb60*/  BSSY B1, `(.L_x_370) ;  /* 0x0000006000017945 */ /* 0x000fe80003800000 */
[----:B------:R0:W-:Y:S01]  /*bb70*/  @!P4 STG.E.U8 desc[UR36][R8.64+0x48], R3 ;  /* 0x000048030800c986 */ /* 0x0001e2000c101124 */
[----:B------:R-:W-:Y:S05]  /*bb80*/  @P3 BRA `(.L_x_371) ;  /* 0x00000000000c3947 */ /* 0x000fea0003800000 */
[----:B------:R-:W0:Y:S02]  /*bb90*/  LDG.E.U8 R16, desc[UR36][R22.64+0x49] ;  /* 0x0000492416107981 */ /* 0x000e24000c1e1100 */
[----:B0-----:R-:W-:-:S05]  /*bba0*/  PRMT R3, R16, 0x8880, RZ ;  /* 0x0000888010037816 */ /* 0x001fca00000000ff */
[----:B------:R-:W-:-:S07]  /*bbb0*/  IMAD R2, R3, R18, RZ ;  /* 0x0000001203027224 */ /* 0x000fce00078e02ff */
.L_x_371:
[----:B------:R-:W-:Y:S05]  /*bbc0*/  BSYNC B1 ;  /* 0x0000000000017941 */ /* 0x000fea0003800000 */
.L_x_370:
[----:B------:R-:W-:Y:S01]  /*bbd0*/  @!P3 IMAD R63, R63, R17, R2 ;  /* 0x000000113f3fb224 */ /* 0x000fe200078e0202 */
[----:B------:R-:W-:Y:S04]  /*bbe0*/  BSSY B1, `(.L_x_372) ;  /* 0x0000006000017945 */ /* 0x000fe80003800000 */
[----:B------:R0:W-:Y:S01]  /*bbf0*/  @!P3 STG.E.U8 desc[UR36][R8.64+0x49], R63 ;  /* 0x0000493f0800b986 */ /* 0x0001e2000c101124 */
[----:B------:R-:W-:Y:S05]  /*bc00*/  @P5 BRA `(.L_x_373) ;  /* 0x00000000000c5947 */ /* 0x000fea0003800000 */
[----:B------:R-:W0:Y:S02]  /*bc10*/  LDG.E.U8 R16, desc[UR36][R4.64+0x50] ;  /* 0x0000502404107981 */ /* 0x000e24000c1e1100 */
[----:B0-----:R-:W-:-:S05]  /*bc20*/  PRMT R3, R16, 0x8880, RZ ;  /* 0x0000888010037816 */ /* 0x001fca00000000ff */
[----:B------:R-:W-:-:S07]  /*bc30*/  IMAD R2, R3, R18, RZ ;  /* 0x0000001203027224 */ /* 0x000fce00078e02ff */
.L_x_373:
[----:B------:R-:W-:Y:S05]  /*bc40*/  BSYNC B1 ;  /* 0x0000000000017941 */ /* 0x000fea0003800000 */
.L_x_372:
[----:B0-----:R-:W-:Y:S01]  /*bc50*/  @!P5 IMAD R3, R64, R17, R2 ;  /* 0x000000114003d224 */ /* 0x001fe200078e0202 */
[----:B------:R-:W-:Y:S04]  /*bc60*/  BSSY B1, `(.L_x_374) ;  /* 0x0000006000017945 */ /* 0x000fe80003800000 */
[----:B------:R0:W-:Y:S01]  /*bc70*/  @!P5 STG.E.U8 desc[UR36][R6.64+0x50], R3 ;  /* 0x000050030600d986 */ /* 0x0001e2000c101124 */
[----:B------:R-:W-:Y:S05]  /*bc80*/  @P0 BRA `(.L_x_375) ;  /* 0x00000000000c0947 */ /* 0x000fea0003800000 */
[----:B------:R-:W0:Y:S02]  /*bc90*/  LDG.E.U8 R16, desc[UR36][R4.64+0x51] ;  /* 0x0000512404107981 */ /* 0x000e24000c1e1100 */
[----:B0-----:R-:W-:-:S05]  /*bca0*/  PRMT R3, R16, 0x8880, RZ ;  /* 0x0000888010037816 */ /* 0x001fca00000000ff */
[----:B------:R-:W-:-:S07]  /*bcb0*/  IMAD R2, R3, R18, RZ ;  /* 0x0000001203027224 */ /* 0x000fce00078e02ff */
.L_x_375:
[----:B------:R-:W-:Y:S05]  /*bcc0*/  BSYNC B1 ;  /* 0x0000000000017941 */ /* 0x000fea0003800000 */
.L_x_374:
        /* <DEDUP_REMOVED lines=11> */
.L_x_377:
[----:B------:R-:W-:Y:S05]  /*bd80*/  BSYNC B1 ;  /* 0x0000000000017941 */ /* 0x000fea0003800000 */
.L_x_376:
[----:B0-----:R-:W-:Y:S01]  /*bd90*/  @!P4 IMAD R3, R66, R17, R2 ;  /* 0x000000114203c224 */ /* 0x001fe200078e0202 */
[----:B------:R-:W-:Y:S04]  /*bda0*/  BSSY B1, `(.L_x_378) ;  /* 0x0000006000017945 */ /* 0x000fe80003800000 */
[----:B------:R0:W-:Y:S01]  /*bdb0*/  @!P4 STG.E.U8 desc[UR36][R8.64+0x50], R3 ;  /* 0x000050030800c986 */ /* 0x0001e2000c101124 */
[----:B------:R-:W-:Y:S05]  /*bdc0*/  @P3 BRA `(.L_x_379) ;  /* 0x00000000000c3947 */ /* 0x000fea0003800000 */
[----:B------:R-:W0:Y:S02]  /*bdd0*/  LDG.E.U8 R16, desc[UR36][R22.64+0x51] ;  /* 0x0000512416107981 */ /* 0x000e24000c1e1100 */
[----:B0-----:R-:W-:-:S05]  /*bde0*/  PRMT R3, R16, 0x8880, RZ ;  /* 0x0000888010037816 */ /* 0x001fca00000000ff */
[----:B------:R-:W-:-:S07]  /*bdf0*/  IMAD R2, R3, R18, RZ ;  /* 0x0000001203027224 */ /* 0x000fce00078e02ff */
.L_x_379:
[----:B------:R-:W-:Y:S05]  /*be00*/  BSYNC B1 ;  /* 0x0000000000017941 */ /* 0x000fea0003800000 */
.L_x_378:
[----:B------:R-:W-:Y:S01]  /*be10*/  @!P3 IMAD R67, R67, R17, R2 ;  /* 0x000000114343b224 */ /* 0x000fe200078e0202 */
[----:B------:R-:W-:Y:S04]  /*be20*/  BSSY B1, `(.L_x_380) ;  /* 0x0000006000017945 */ /* 0x000fe80003800000 */
[----:B------:R0:W-:Y:S01]  /*be30*/  @!P3 STG.E.U8 desc[UR36][R8.64+0x51], R67 ;  /* 0x000051430800b986 */ /* 0x0001e2000c101124 */
[----:B------:R-:W-:Y:S05]  /*be40*/  @P5 BRA `(.L_x_381) ;  /* 0x00000000000c5947 */ /* 0x000fea0003800000 */
[----:B------:R-:W0:Y:S02]  /*be50*/  LDG.E.U8 R16, desc[UR36][R4.64+0x58] ;  /* 0x0000582404107981 */ /* 0x000e24000c1e1100 */
[----:B0-----:R-:W-:-:S05]  /*be60*/  PRMT R3, R16, 0x8880, RZ ;  /* 0x0000888010037816 */ /* 0x001fca00000000ff */
[----:B------:R-:W-:-:S07]  /*be70*/  IMAD R2, R3, R18, RZ ;  /* 0x0000001203027224 */ /* 0x000fce00078e02ff */
.L_x_381:
[----:B------:R-:W-:Y:S05]  /*be80*/  BSYNC B1 ;  /* 0x0000000000017941 */ /* 0x000fea0003800000 */
.L_x_380:
[----:B0-----:R-:W-:Y:S01]  /*be90*/  @!P5 IMAD R3, R68, R17, R2 ;  /* 0x000000114403d224 */ /* 0x001fe200078e0202 */
[----:B------:R-:W-:Y:S04]  /*bea0*/  BSSY B1, `(.L_x_382) ;  /* 0x0000006000017945 */ /* 0x000fe80003800000 */
[----:B------:R0:W-:Y:S01]  /*beb0*/  @!P5 STG.E.U8 desc[UR36][R6.64+0x58], R3 ;  /* 0x000058030600d986 */ /* 0x0001e2000c101124 */
[----:B------:R-:W-:Y:S05]  /*bec0*/  @P0 BRA `(.L_x_383) ;  /* 0x00000000000c0947 */ /* 0x000fea0003800000 */
[----:B------:R-:W0:Y:S02]  /*bed0*/  LDG.E.U8 R16, desc[UR36][R4.64+0x59] ;  /* 0x0000592404107981 */ /* 0x000e24000c1e1100 */
[----:B0-----:R-:W-:-:S05]  /*bee0*/  PRMT R3, R16, 0x8880, RZ ;  /* 0x0000888010037816 */ /* 0x001fca00000000ff */
[----:B------:R-:W-:-:S07]  /*bef0*/  IMAD R2, R3, R18, RZ ;  /* 0x0000001203027224 */ /* 0x000fce00078e02ff */
.L_x_383:
[----:B------:R-:W-:Y:S05]  /*bf00*/  BSYNC B1 ;  /* 0x0000000000017941 */ /* 0x000fea0003800000 */
.L_x_382:
        /* <DEDUP_REMOVED lines=11> */
.L_x_385:
[----:B------:R-:W-:Y:S05]  /*bfc0*/  BSYNC B1 ;  /* 0x0000000000017941 */ /* 0x000fea0003800000 */
.L_x_384:
[----:B0-----:R-:W-:Y:S01]  /*bfd0*/  @!P4 IMAD R3, R70, R17, R2 ;  /* 0x000000114603c224 */ /* 0x001fe200078e0202 */
[----:B------:R-:W-:Y:S04]  /*bfe0*/  BSSY B1, `(.L_x_386) ;  /* 0x0000006000017945 */ /* 0x000fe80003800000 */
[----:B------:R0:W-:Y:S01]  /*bff0*/  @!P4 STG.E.U8 desc[UR36][R8.64+0x58], R3 ;  /* 0x000058030800c986 */ /* 0x0001e2000c101124 */
[----:B------:R-:W-:Y:S05]  /*c000*/  @P3 BRA `(.L_x_387) ;  /* 0x00000000000c3947 */ /* 0x000fea0003800000 */
[----:B------:R-:W0:Y:S02]  /*c010*/  LDG.E.U8 R16, desc[UR36][R22.64+0x59] ;  /* 0x0000592416107981 */ /* 0x000e24000c1e1100 */
[----:B0-----:R-:W-:-:S05]  /*c020*/  PRMT R3, R16, 0x8880, RZ ;  /* 0x0000888010037816 */ /* 0x001fca00000000ff */
[----:B------:R-:W-:-:S07]  /*c030*/  IMAD R2, R3, R18, RZ ;  /* 0x0000001203027224 */ /* 0x000fce00078e02ff */
.L_x_387:
[----:B------:R-:W-:Y:S05]  /*c040*/  BSYNC B1 ;  /* 0x0000000000017941 */ /* 0x000fea0003800000 */
.L_x_386:
[----:B------:R-:W-:Y:S01]  /*c050*/  @!P3 IMAD R71, R71, R17, R2 ;  /* 0x000000114747b224 */ /* 0x000fe200078e0202 */
[----:B------:R-:W-:Y:S04]  /*c060*/  BSSY B1, `(.L_x_388) ;  /* 0x0000006000017945 */ /* 0x000fe80003800000 */
[----:B------:R0:W-:Y:S01]  /*c070*/  @!P3 STG.E.U8 desc[UR36][R8.64+0x59], R71 ;  /* 0x000059470800b986 */ /* 0x0001e2000c101124 */
[----:B------:R-:W-:Y:S05]  /*c080*/  @P5 BRA `(.L_x_389) ;  /* 0x00000000000c5947 */ /* 0x000fea0003800000 */
[----:B------:R-:W0:Y:S02]  /*c090*/  LDG.E.U8 R16, desc[UR36][R4.64+0x60] ;  /* 0x0000602404107981 */ /* 0x000e24000c1e1100 */
[----:B0-----:R-:W-:-:S05]  /*c0a0*/  PRMT R3, R16, 0x8880, RZ ;  /* 0x0000888010037816 */ /* 0x001fca00000000ff */
[----:B------:R-:W-:-:S07]  /*c0b0*/  IMAD R2, R3, R18, RZ ;  /* 0x0000001203027224 */ /* 0x000fce00078e02ff */
.L_x_389:
[----:B------:R-:W-:Y:S05]  /*c0c0*/  BSYNC B1 ;  /* 0x0000000000017941 */ /* 0x000fea0003800000 */
.L_x_388:
[----:B0-----:R-:W-:Y:S01]  /*c0d0*/  @!P5 IMAD R3, R72, R17, R2 ;  /* 0x000000114803d224 */ /* 0x001fe200078e0202 */
[----:B------:R-:W-:Y:S04]  /*c0e0*/  BSSY B1, `(.L_x_390) ;  /* 0x0000006000017945 */ /* 0x000fe80003800000 */
[----:B------:R0:W-:Y:S01]  /*c0f0*/  @!P5 STG.E.U8 desc[UR36][R6.64+0x60], R3 ;  /* 0x000060030600d986 */ /* 0x0001e2000c101124 */
[----:B------:R-:W-:Y:S05]  /*c100*/  @P0 BRA `(.L_x_391) ;  /* 0x00000000000c0947 */ /* 0x000fea0003800000 */
[----:B------:R-:W0:Y:S02]  /*c110*/  LDG.E.U8 R16, desc[UR36][R4.64+0x61] ;  /* 0x0000612404107981 */ /* 0x000e24000c1e1100 */
[----:B0-----:R-:W-:-:S05]  /*c120*/  PRMT R3, R16, 0x8880, RZ ;  /* 0x0000888010037816 */ /* 0x001fca00000000ff */
[----:B------:R-:W-:-:S07]  /*c130*/  IMAD R2, R3, R18, RZ ;  /* 0x0000001203027224 */ /* 0x000fce00078e02ff */
.L_x_391:
[----:B------:R-:W-:Y:S05]  /*c140*/  BSYNC B1 ;  /* 0x0000000000017941 */ /* 0x000fea0003800000 */
.L_x_390:
        /* <DEDUP_REMOVED lines=11> */
.L_x_393:
[----:B------:R-:W-:Y:S05]  /*c200*/  BSYNC B1 ;  /* 0x0000000000017941 */ /* 0x000fea0003800000 */
.L_x_392:
[----:B0-----:R-:W-:Y:S01]  /*c210*/  @!P4 IMAD R3, R74, R17, R2 ;  /* 0x000000114a03c224 */ /* 0x001fe200078e0202 */
[----:B------:R-:W-:Y:S04]  /*c220*/  BSSY B1, `(.L_x_394) ;  /* 0x0000006000017945 */ /* 0x000fe80003800000 */
[----:B------:R0:W-:Y:S01]  /*c230*/  @!P4 STG.E.U8 desc[UR36][R8.64+0x60], R3 ;  /* 0x000060030800c986 */ /* 0x0001e2000c101124 */
[----:B------:R-:W-:Y:S05]  /*c240*/  @P3 BRA `(.L_x_395) ;  /* 0x00000000000c3947 */ /* 0x000fea0003800000 */
[----:B------:R-:W0:Y:S02]  /*c250*/  LDG.E.U8 R16, desc[UR36][R22.64+0x61] ;  /* 0x0000612416107981 */ /* 0x000e24000c1e1100 */
[----:B0-----:R-:W-:-:S05]  /*c260*/  PRMT R3, R16, 0x8880, RZ ;  /* 0x0000888010037816 */ /* 0x001fca00000000ff */
[----:B------:R-:W-:-:S07]  /*c270*/  IMAD R2, R3, R18, RZ ;  /* 0x0000001203027224 */ /* 0x000fce00078e02ff */
.L_x_395:
[----:B------:R-:W-:Y:S05]  /*c280*/  BSYNC B1 ;  /* 0x0000000000017941 */ /* 0x000fea0003800000 */
.L_x_394:
[----:B------:R-:W-:Y:S01]  /*c290*/  @!P3 IMAD R75, R75, R17, R2 ;  /* 0x000000114b4bb224 */ /* 0x000fe200078e0202 */
[----:B------:R-:W-:Y:S04]  /*c2a0*/  BSSY B1, `(.L_x_396) ;  /* 0x0000006000017945 */ /* 0x000fe80003800000 */
[----:B------:R0:W-:Y:S01]  /*c2b0*/  @!P3 STG.E.U8 desc[UR36][R8.64+0x61], R75 ;  /* 0x0000614b0800b986 */ /* 0x0001e2000c101124 */
[----:B------:R-:W-:Y:S05]  /*c2c0*/  @P5 BRA `(.L_x_397) ;  /* 0x00000000000c5947 */ /* 0x000fea0003800000 */
[----:B------:R-:W0:Y:S02]  /*c2d0*/  LDG.E.U8 R16, desc[UR36][R4.64+0x68] ;  /* 0x0000682404107981 */ /* 0x000e24000c1e1100 */
[----:B0-----:R-:W-:-:S05]  /*c2e0*/  PRMT R3, R16, 0x8880, RZ ;  /* 0x0000888010037816 */ /* 0x001fca00000000ff */
[----:B------:R-:W-:-:S07]  /*c2f0*/  IMAD R2, R3, R18, RZ ;  /* 0x0000001203027224 */ /* 0x000fce00078e02ff */
.L_x_397:
[----:B------:R-:W-:Y:S05]  /*c300*/  BSYNC B1 ;  /* 0x0000000000017941 */ /* 0x000fea0003800000 */
.L_x_396:
[----:B0-----:R-:W-:Y:S01]  /*c310*/  @!P5 IMAD R3, R76, R17, R2 ;  /* 0x000000114c03d224 */ /* 0x001fe200078e0202 */
[----:B------:R-:W-:Y:S04]  /*c320*/  BSSY B1, `(.L_x_398) ;  /* 0x0000006000017945 */ /* 0x000fe80003800000 */
[----:B------:R0:W-:Y:S01]  /*c330*/  @!P5 STG.E.U8 desc[UR36][R6.64+0x68], R3 ;  /* 0x000068030600d986 */ /* 0x0001e2000c101124 */
[----:B------:R-:W-:Y:S05]  /*c340*/  @P0 BRA `(.L_x_399) ;  /* 0x00000000000c0947 */ /* 0x000fea0003800000 */
[----:B------:R-:W0:Y:S02]  /*c350*/  LDG.E.U8 R16, desc[UR36][R4.64+0x69] ;  /* 0x0000692404107981 */ /* 0x000e24000c1e1100 */
[----:B0-----:R-:W-:-:S05]  /*c360*/  PRMT R3, R16, 0x8880, RZ ;  /* 0x0000888010037816 */ /* 0x001fca00000000ff */
[----:B------:R-:W-:-:S07]  /*c370*/  IMAD R2, R3, R18, RZ ;  /* 0x0000001203027224 */ /* 0x000fce00078e02ff */
.L_x_399:
[----:B------:R-:W-:Y:S05]  /*c380*/  BSYNC B1 ;  /* 0x0000000000017941 */ /* 0x000fea0003800000 */
.L_x_398:
        /* <DEDUP_REMOVED lines=11> */
.L_x_401:
[----:B------:R-:W-:Y:S05]  /*c440*/  BSYNC B1 ;  /* 0x0000000000017941 */ /* 0x000fea0003800000 */
.L_x_400:
[----:B0-----:R-:W-:Y:S01]  /*c450*/  @!P4 IMAD R3, R78, R17, R2 ;  /* 0x000000114e03c224 */ /* 0x001fe200078e0202 */
[----:B------:R-:W-:Y:S04]  /*c460*/  BSSY B1, `(.L_x_402) ;  /* 0x0000006000017945 */ /* 0x000fe80003800000 */
[----:B------:R0:W-:Y:S01]  /*c470*/  @!P4 STG.E.U8 desc[UR36][R8.64+0x68], R3 ;  /* 0x000068030800c986 */ /* 0x0001e2000c101124 */
[----:B------:R-:W-:Y:S05]  /*c480*/  @P3 BRA `(.L_x_403) ;  /* 0x00000000000c3947 */ /* 0x000fea0003800000 */
[----:B------:R-:W0:Y:S02]  /*c490*/  LDG.E.U8 R16, desc[UR36][R22.64+0x69] ;  /* 0x0000692416107981 */ /* 0x000e24000c1e1100 */
[----:B0-----:R-:W-:-:S05]  /*c4a0*/  PRMT R3, R16, 0x8880, RZ ;  /* 0x0000888010037816 */ /* 0x001fca00000000ff */
[----:B------:R-:W-:-:S07]  /*c4b0*/  IMAD R2, R3, R18, RZ ;  /* 0x0000001203027224 */ /* 0x000fce00078e02ff */
.L_x_403:
[----:B------:R-:W-:Y:S05]  /*c4c0*/  BSYNC B1 ;  /* 0x0000000000017941 */ /* 0x000fea0003800000 */
.L_x_402:
[----:B------:R-:W-:Y:S01]  /*c4d0*/  @!P3 IMAD R79, R79, R17, R2 ;  /* 0x000000114f4fb224 */ /* 0x000fe200078e0202 */
[----:B------:R-:W-:Y:S04]  /*c4e0*/  BSSY B1, `(.L_x_404) ;  /* 0x0000006000017945 */ /* 0x000fe80003800000 */
[----:B------:R0:W-:Y:S01]  /*c4f0*/  @!P3 STG.E.U8 desc[UR36][R8.64+0x69], R79 ;  /* 0x0000694f0800b986 */ /* 0x0001e2000c101124 */
[----:B------:R-:W-:Y:S05]  /*c500*/  @P5 BRA `(.L_x_405) ;  /* 0x00000000000c5947 */ /* 0x000fea0003800000 */
[----:B------:R-:W0:Y:S02]  /*c510*/  LDG.E.U8 R16, desc[UR36][R4.64+0x70] ;  /* 0x0000702404107981 */ /* 0x000e24000c1e1100 */
[----:B0-----:R-:W-:-:S05]  /*c520*/  PRMT R3, R16, 0x8880, RZ ;  /* 0x0000888010037816 */ /* 0x001fca00000000ff */
[----:B------:R-:W-:-:S07]  /*c530*/  IMAD R2, R3, R18, RZ ;  /* 0x0000001203027224 */ /* 0x000fce00078e02ff */
.L_x_405:
[----:B------:R-:W-:Y:S05]  /*c540*/  BSYNC B1 ;  /* 0x0000000000017941 */ /* 0x000fea0003800000 */
.L_x_404:
[----:B0-----:R-:W-:Y:S01]  /*c550*/  @!P5 IMAD R3, R80, R17, R2 ;  /* 0x000000115003d224 */ /* 0x001fe200078e0202 */
[----:B------:R-:W-:Y:S04]  /*c560*/  BSSY B1, `(.L_x_406) ;  /* 0x0000006000017945 */ /* 0x000fe80003800000 */
[----:B------:R0:W-:Y:S01]  /*c570*/  @!P5 STG.E.U8 desc[UR36][R6.64+0x70], R3 ;  /* 0x000070030600d986 */ /* 0x0001e2000c101124 */
[----:B------:R-:W-:Y:S05]  /*c580*/  @P0 BRA `(.L_x_407) ;  /* 0x00000000000c0947 */ /* 0x000fea0003800000 */
[----:B------:R-:W0:Y:S02]  /*c590*/  LDG.E.U8 R16, desc[UR36][R4.64+0x71] ;  /* 0x0000712404107981 */ /* 0x000e24000c1e1100 */
[----:B0-----:R-:W-:-:S05]  /*c5a0*/  PRMT R3, R16, 0x8880, RZ ;  /* 0x0000888010037816 */ /* 0x001fca00000000ff */
[----:B------:R-:W-:-:S07]  /*c5b0*/  IMAD R2, R3, R18, RZ ;  /* 0x0000001203027224 */ /* 0x000fce00078e02ff */
.L_x_407:
[----:B------:R-:W-:Y:S05]  /*c5c0*/  BSYNC B1 ;  /* 0x0000000000017941 */ /* 0x000fea0003800000 */
.L_x_406:
        /* <DEDUP_REMOVED lines=11> */
.L_x_409:
[----:B------:R-:W-:Y:S05]  /*c680*/  BSYNC B1 ;  /* 0x0000000000017941 */ /* 0x000fea0003800000 */
.L_x_408:
[----:B0-----:R-:W-:Y:S01]  /*c690*/  @!P4 IMAD R3, R82, R17, R2 ;  /* 0x000000115203c224 */ /* 0x001fe200078e0202 */
[----:B------:R-:W-:Y:S04]  /*c6a0*/  BSSY B1, `(.L_x_410) ;  /* 0x0000006000017945 */ /* 0x000fe80003800000 */
[----:B------:R0:W-:Y:S01]  /*c6b0*/  @!P4 STG.E.U8 desc[UR36][R8.64+0x70], R3 ;  /* 0x000070030800c986 */ /* 0x0001e2000c101124 */
[----:B------:R-:W-:Y:S05]  /*c6c0*/  @P3 BRA `(.L_x_411) ;  /* 0x00000000000c3947 */ /* 0x000fea0003800000 */
[----:B------:R-:W0:Y:S02]  /*c6d0*/  LDG.E.U8 R16, desc[UR36][R22.64+0x71] ;  /* 0x0000712416107981 */ /* 0x000e24000c1e1100 */
[----:B0-----:R-:W-:-:S05]  /*c6e0*/  PRMT R3, R16, 0x8880, RZ ;  /* 0x0000888010037816 */ /* 0x001fca00000000ff */
[----:B------:R-:W-:-:S07]  /*c6f0*/  IMAD R2, R3, R18, RZ ;  /* 0x0000001203027224 */ /* 0x000fce00078e02ff */
.L_x_411:
[----:B------:R-:W-:Y:S05]  /*c700*/  BSYNC B1 ;  /* 0x0000000000017941 */ /* 0x000fea0003800000 */
.L_x_410:
[----:B------:R-:W-:Y:S01]  /*c710*/  @!P3 IMAD R83, R83, R17, R2 ;  /* 0x000000115353b224 */ /* 0x000fe200078e0202 */
[----:B------:R-:W-:Y:S04]  /*c720*/  BSSY B1, `(.L_x_412) ;  /* 0x0000006000017945 */ /* 0x000fe80003800000 */
[----:B------:R0:W-:Y:S01]  /*c730*/  @!P3 STG.E.U8 desc[UR36][R8.64+0x71], R83 ;  /* 0x000071530800b986 */ /* 0x0001e2000c101124 */
[----:B------:R-:W-:Y:S05]  /*c740*/  @P5 BRA `(.L_x_413) ;  /* 0x00000000000c5947 */ /* 0x000fea0003800000 */
[----:B------:R-:W0:Y:S02]  /*c750*/  LDG.E.U8 R16, desc[UR36][R4.64+0x78] ;  /* 0x0000782404107981 */ /* 0x000e24000c1e1100 */
[----:B0-----:R-:W-:-:S05]  /*c760*/  PRMT R3, R16, 0x8880, RZ ;  /* 0x0000888010037816 */ /* 0x001fca00000000ff */
[----:B------:R-:W-:-:S07]  /*c770*/  IMAD R2, R3, R18, RZ ;  /* 0x0000001203027224 */ /* 0x000fce00078e02ff */
.L_x_413:
[----:B------:R-:W-:Y:S05]  /*c780*/  BSYNC B1 ;  /* 0x0000000000017941 */ /* 0x000fea0003800000 */
.L_x_412:
[----:B0-----:R-:W-:Y:S01]  /*c790*/  @!P5 IMAD R3, R84, R17, R2 ;  /* 0x000000115403d224 */ /* 0x001fe200078e0202 */
[----:B------:R-:W-:Y:S04]  /*c7a0*/  BSSY B1, `(.L_x_414) ;  /* 0x0000006000017945 */ /* 0x000fe80003800000 */
[----:B------:R0:W-:Y:S01]  /*c7b0*/  @!P5 STG.E.U8 desc[UR36][R6.64+0x78], R3 ;  /* 0x000078030600d986 */ /* 0x0001e2000c101124 */
[----:B------:R-:W-:Y:S05]  /*c7c0*/  @P0 BRA `(.L_x_415) ;  /* 0x00000000000c0947 */ /* 0x000fea0003800000 */
[----:B------:R-:W0:Y:S02]  /*c7d0*/  LDG.E.U8 R16, desc[UR36][R4.64+0x79] ;  /* 0x0000792404107981 */ /* 0x000e24000c1e1100 */
[----:B0-----:R-:W-:-:S05]  /*c7e0*/  PRMT R3, R16, 0x8880, RZ ;  /* 0x0000888010037816 */ /* 0x001fca00000000ff */
[----:B------:R-:W-:-:S07]  /*c7f0*/  IMAD R2, R3, R18, RZ ;  /* 0x0000001203027224 */ /* 0x000fce00078e02ff */
.L_x_415:
[----:B------:R-:W-:Y:S05]  /*c800*/  BSYNC B1 ;  /* 0x0000000000017941 */ /* 0x000fea0003800000 */
.L_x_414:
        /* <DEDUP_REMOVED lines=11> */
.L_x_417:
[----:B------:R-:W-:Y:S05]  /*c8c0*/  BSYNC B1 ;  /* 0x0000000000017941 */ /* 0x000fea0003800000 */
.L_x_416:
[----:B0-----:R-:W-:Y:S01]  /*c8d0*/  @!P4 IMAD R3, R86, R17, R2 ;  /* 0x000000115603c224 */ /* 0x001fe200078e0202 */
[----:B------:R-:W-:Y:S04]  /*c8e0*/  BSSY B1, `(.L_x_418) ;  /* 0x0000006000017945 */ /* 0x000fe80003800000 */
[----:B------:R0:W-:Y:S01]  /*c8f0*/  @!P4 STG.E.U8 desc[UR36][R8.64+0x78], R3 ;  /* 0x000078030800c986 */ /* 0x0001e2000c101124 */
[----:B------:R-:W-:Y:S05]  /*c900*/  @P3 BRA `(.L_x_419) ;  /* 0x00000000000c3947 */ /* 0x000fea0003800000 */
[----:B------:R-:W0:Y:S02]  /*c910*/  LDG.E.U8 R16, desc[UR36][R22.64+0x79] ;  /* 0x0000792416107981 */ /* 0x000e24000c1e1100 */
[----:B0-----:R-:W-:-:S05]  /*c920*/  PRMT R3, R16, 0x8880, RZ ;  /* 0x0000888010037816 */ /* 0x001fca00000000ff */
[----:B------:R-:W-:-:S07]  /*c930*/  IMAD R2, R3, R18, RZ ;  /* 0x0000001203027224 */ /* 0x000fce00078e02ff */
.L_x_419:
[----:B------:R-:W-:Y:S05]  /*c940*/  BSYNC B1 ;  /* 0x0000000000017941 */ /* 0x000fea0003800000 */
.L_x_418:
[----:B------:R-:W-:Y:S01]  /*c950*/  @!P3 IMAD R87, R87, R17, R2 ;  /* 0x000000115757b224 */ /* 0x000fe200078e0202 */
[----:B------:R-:W-:Y:S04]  /*c960*/  BSSY B1, `(.L_x_420) ;  /* 0x0000006000017945 */ /* 0x000fe80003800000 */
[----:B------:R0:W-:Y:S01]  /*c970*/  @!P3 STG.E.U8 desc[UR36][R8.64+0x79], R87 ;  /* 0x000079570800b986 */ /* 0x0001e2000c101124 */
[----:B------:R-:W-:Y:S05]  /*c980*/  @P5 BRA `(.L_x_421) ;  /* 0x00000000000c5947 */ /* 0x000fea0003800000 */
[----:B------:R-:W0:Y:S02]  /*c990*/  LDG.E.U8 R16, desc[UR36][R4.64+0x80] ;  /* 0x0000802404107981 */ /* 0x000e24000c1e1100 */
[----:B0-----:R-:W-:-:S05]  /*c9a0*/  PRMT R3, R16, 0x8880, RZ ;  /* 0x0000888010037816 */ /* 0x001fca00000000ff */
[----:B------:R-:W-:-:S07]  /*c9b0*/  IMAD R2, R3, R18, RZ ;  /* 0x0000001203027224 */ /* 0x000fce00078e02ff */
.L_x_421:
[----:B------:R-:W-:Y:S05]  /*c9c0*/  BSYNC B1 ;  /* 0x0000000000017941 */ /* 0x000fea0003800000 */
.L_x_420:
[----:B0-----:R-:W-:Y:S01]  /*c9d0*/  @!P5 IMAD R3, R88, R17, R2 ;  /* 0x000000115803d224 */ /* 0x001fe200078e0202 */
[----:B------:R-:W-:Y:S04]  /*c9e0*/  BSSY B1, `(.L_x_422) ;  /* 0x0000006000017945 */ /* 0x000fe80003800000 */
[----:B------:R0:W-:Y:S01]  /*c9f0*/  @!P5 STG.E.U8 desc[UR36][R6.64+0x80], R3 ;  /* 0x000080030600d986 */ /* 0x0001e2000c101124 */
[----:B------:R-:W-:Y:S05]  /*ca00*/  @P0 BRA `(.L_x_423) ;  /* 0x00000000000c0947 */ /* 0x000fea0003800000 */
[----:B------:R-:W0:Y:S02]  /*ca10*/  LDG.E.U8 R16, desc[UR36][R4.64+0x81] ;  /* 0x0000812404107981 */ /* 0x000e24000c1e1100 */
[----:B0-----:R-:W-:-:S05]  /*ca20*/  PRMT R3, R16, 0x8880, RZ ;  /* 0x0000888010037816 */ /* 0x001fca00000000ff */
[----:B------:R-:W-:-:S07]  /*ca30*/  IMAD R2, R3, R18, RZ ;  /* 0x0000001203027224 */ /* 0x000fce00078e02ff */
.L_x_423:
[----:B------:R-:W-:Y:S05]  /*ca40*/  BSYNC B1 ;  /* 0x0000000000017941 */ /* 0x000fea0003800000 */
.L_x_422:
        /* <DEDUP_REMOVED lines=11> */
.L_x_425:
[----:B------:R-:W-:Y:S05]  /*cb00*/  BSYNC B1 ;  /* 0x0000000000017941 */ /* 0x000fea0003800000 */
.L_x_424:
[----:B0-----:R-:W-:Y:S01]  /*cb10*/  @!P4 IMAD R3, R90, R17, R2 ;  /* 0x000000115a03c224 */ /* 0x001fe200078e0202 */
[----:B------:R-:W-:Y:S04]  /*cb20*/  BSSY B1, `(.L_x_426) ;  /* 0x0000006000017945 */ /* 0x000fe80003800000 */
[----:B------:R0:W-:Y:S01]  /*cb30*/  @!P4 STG.E.U8 desc[UR36][R8.64+0x80], R3 ;  /* 0x000080030800c986 */ /* 0x0001e2000c101124 */
[----:B------:R-:W-:Y:S05]  /*cb40*/  @P3 BRA `(.L_x_427) ;  /* 0x00000000000c3947 */ /* 0x000fea0003800000 */
[----:B------:R-:W0:Y:S02]  /*cb50*/  LDG.E.U8 R16, desc[UR36][R22.64+0x81] ;  /* 0x0000812416107981 */ /* 0x000e24000c1e1100 */
[----:B0-----:R-:W-:-:S05]  /*cb60*/  PRMT R3, R16, 0x8880, RZ ;  /* 0x0000888010037816 */ /* 0x001fca00000000ff */
[----:B------:R-:W-:-:S07]  /*cb70*/  IMAD R2, R3, R18, RZ ;  /* 0x0000001203027224 */ /* 0x000fce00078e02ff */
.L_x_427:
[----:B------:R-:W-:Y:S05]  /*cb80*/  BSYNC B1 ;  /* 0x0000000000017941 */ /* 0x000fea0003800000 */
.L_x_426:
[----:B------:R-:W-:Y:S01]  /*cb90*/  @!P3 IMAD R91, R91, R17, R2 ;  /* 0x000000115b5bb224 */ /* 0x000fe200078e0202 */
[----:B------:R-:W-:Y:S04]  /*cba0*/  BSSY B1, `(.L_x_428) ;  /* 0x0000006000017945 */ /* 0x000fe80003800000 */
[----:B------:R0:W-:Y:S01]  /*cbb0*/  @!P3 STG.E.U8 desc[UR36][R8.64+0x81], R91 ;  /* 0x0000815b0800b986 */ /* 0x0001e2000c101124 */
[----:B------:R-:W-:Y:S05]  /*cbc0*/  @P5 BRA `(.L_x_429) ;  /* 0x00000000000c5947 */ /* 0x000fea0003800000 */
[----:B------:R-:W0:Y:S02]  /*cbd0*/  LDG.E.U8 R16, desc[UR36][R4.64+0x88] ;  /* 0x0000882404107981 */ /* 0x000e24000c1e1100 */
[----:B0-----:R-:W-:-:S05]  /*cbe0*/  PRMT R3, R16, 0x8880, RZ ;  /* 0x0000888010037816 */ /* 0x001fca00000000ff */
[----:B------:R-:W-:-:S07]  /*cbf0*/  IMAD R2, R3, R18, RZ ;  /* 0x0000001203027224 */ /* 0x000fce00078e02ff */
.L_x_429:
[----:B------:R-:W-:Y:S05]  /*cc00*/  BSYNC B1 ;  /* 0x0000000000017941 */ /* 0x000fea0003800000 */
.L_x_428:
[----:B0-----:R-:W-:Y:S01]  /*cc10*/  @!P5 IMAD R3, R92, R17, R2 ;  /* 0x000000115c03d224 */ /* 0x001fe200078e0202 */
[----:B------:R-:W-:Y:S04]  /*cc20*/  BSSY B1, `(.L_x_430) ;  /* 0x0000006000017945 */ /* 0x000fe80003800000 */
[----:B------:R0:W-:Y:S01]  /*cc30*/  @!P5 STG.E.U8 desc[UR36][R6.64+0x88], R3 ;  /* 0x000088030600d986 */ /* 0x0001e2000c101124 */
[----:B------:R-:W-:Y:S05]  /*cc40*/  @P0 BRA `(.L_x_431) ;  /* 0x00000000000c0947 */ /* 0x000fea0003800000 */
[----:B------:R-:W0:Y:S02]  /*cc50*/  LDG.E.U8 R16, desc[UR36][R4.64+0x89] ;  /* 0x0000892404107981 */ /* 0x000e24000c1e1100 */
[----:B0-----:R-:W-:-:S05]  /*cc60*/  PRMT R3, R16, 0x8880, RZ ;  /* 0x0000888010037816 */ /* 0x001fca00000000ff */
[----:B------:R-:W-:-:S07]  /*cc70*/  IMAD R2, R3, R18, RZ ;  /* 0x0000001203027224 */ /* 0x000fce00078e02ff */
.L_x_431:
[----:B------:R-:W-:Y:S05]  /*cc80*/  BSYNC B1 ;  /* 0x0000000000017941 */ /* 0x000fea0003800000 */
.L_x_430:
        /* <DEDUP_REMOVED lines=11> */
.L_x_433:
[----:B------:R-:W-:Y:S05]  /*cd40*/  BSYNC B1 ;  /* 0x0000000000017941 */ /* 0x000fea0003800000 */
.L_x_432:
[----:B0-----:R-:W-:Y:S01]  /*cd50*/  @!P4 IMAD R3, R94, R17, R2 ;  /* 0x000000115e03c224 */ /* 0x001fe200078e0202 */
[----:B------:R-:W-:Y:S04]  /*cd60*/  BSSY B1, `(.L_x_434) ;  /* 0x0000006000017945 */ /* 0x000fe80003800000 */
[----:B------:R0:W-:Y:S01]  /*cd70*/  @!P4 STG.E.U8 desc[UR36][R8.64+0x88], R3 ;  /* 0x000088030800c986 */ /* 0x0001e2000c101124 */
[----:B------:R-:W-:Y:S05]  /*cd80*/  @P3 BRA `(.L_x_435) ;  /* 0x00000000000c3947 */ /* 0x000fea0003800000 */
[----:B------:R-:W0:Y:S02]  /*cd90*/  LDG.E.U8 R16, desc[UR36][R22.64+0x89] ;  /* 0x0000892416107981 */ /* 0x000e24000c1e1100 */
[----:B0-----:R-:W-:-:S05]  /*cda0*/  PRMT R3, R16, 0x8880, RZ ;  /* 0x0000888010037816 */ /* 0x001fca00000000ff */
[----:B------:R-:W-:-:S07]  /*cdb0*/  IMAD R2, R3, R18, RZ ;  /* 0x0000001203027224 */ /* 0x000fce00078e02ff */
.L_x_435:
[----:B------:R-:W-:Y:S05]  /*cdc0*/  BSYNC B1 ;  /* 0x0000000000017941 */ /* 0x000fea0003800000 */
.L_x_434:
[----:B------:R-:W-:Y:S01]  /*cdd0*/  @!P3 IMAD R95, R95, R17, R2 ;  /* 0x000000115f5fb224 */ /* 0x000fe200078e0202 */
[----:B------:R-:W-:Y:S04]  /*cde0*/  BSSY B1, `(.L_x_436) ;  /* 0x0000006000017945 */ /* 0x000fe80003800000 */
[----:B------:R0:W-:Y:S01]  /*cdf0*/  @!P3 STG.E.U8 desc[UR36][R8.64+0x89], R95 ;  /* 0x0000895f0800b986 */ /* 0x0001e2000c101124 */
[----:B------:R-:W-:Y:S05]  /*ce00*/  @P5 BRA `(.L_x_437) ;  /* 0x00000000000c5947 */ /* 0x000fea0003800000 */
[----:B------:R-:W0:Y:S02]  /*ce10*/  LDG.E.U8 R16, desc[UR36][R4.64+0x90] ;  /* 0x0000902404107981 */ /* 0x000e24000c1e1100 */
[----:B0-----:R-:W-:-:S05]  /*ce20*/  PRMT R3, R16, 0x8880, RZ ;  /* 0x0000888010037816 */ /* 0x001fca00000000ff */
[----:B------:R-:W-:-:S07]  /*ce30*/  IMAD R2, R3, R18, RZ ;  /* 0x0000001203027224 */ /* 0x000fce00078e02ff */
.L_x_437:
[----:B------:R-:W-:Y:S05]  /*ce40*/  BSYNC B1 ;  /* 0x0000000000017941 */ /* 0x000fea0003800000 */
.L_x_436:
[----:B0-----:R-:W-:Y:S01]  /*ce50*/  @!P5 IMAD R3, R96, R17, R2 ;  /* 0x000000116003d224 */ /* 0x001fe200078e0202 */
[----:B------:R-:W-:Y:S04]  /*ce60*/  BSSY B1, `(.L_x_438) ;  /* 0x0000006000017945 */ /* 0x000fe80003800000 */
[----:B------:R0:W-:Y:S01]  /*ce70*/  @!P5 STG.E.U8 desc[UR36][R6.64+0x90], R3 ;  /* 0x000090030600d986 */ /* 0x0001e2000c101124 */
[----:B------:R-:W-:Y:S05]  /*ce80*/  @P0 BRA `(.L_x_439) ;  /* 0x00000000000c0947 */ /* 0x000fea0003800000 */
[----:B------:R-:W0:Y:S02]  /*ce90*/  LDG.E.U8 R16, desc[UR36][R4.64+0x91] ;  /* 0x0000912404107981 */ /* 0x000e24000c1e1100 */
[----:B0-----:R-:W-:-:S05]  /*cea0*/  PRMT R3, R16, 0x8880, RZ ;  /* 0x0000888010037816 */ /* 0x001fca00000000ff */
[----:B------:R-:W-:-:S07]  /*ceb0*/  IMAD R2, R3, R18, RZ ;  /* 0x0000001203027224 */ /* 0x000fce00078e02ff */
.L_x_439:
[----:B------:R-:W-:Y:S05]  /*cec0*/  BSYNC B1 ;  /* 0x0000000000017941 */ /* 0x000fea0003800000 */
.L_x_438:
        /* <DEDUP_REMOVED lines=11> */
.L_x_441:
[----:B------:R-:W-:Y:S05]  /*cf80*/  BSYNC B1 ;  /* 0x0000000000017941 */ /* 0x000fea0003800000 */
.L_x_440:
[----:B0-----:R-:W-:Y:S01]  /*cf90*/  @!P4 IMAD R3, R98, R17, R2 ;  /* 0x000000116203c224 */ /* 0x001fe200078e0202 */
[----:B------:R-:W-:Y:S04]  /*cfa0*/  BSSY B1, `(.L_x_442) ;  /* 0x0000006000017945 */ /* 0x000fe80003800000 */
[----:B------:R0:W-:Y:S01]  /*cfb0*/  @!P4 STG.E.U8 desc[UR36][R8.64+0x90], R3 ;  /* 0x000090030800c986 */ /* 0x0001e2000c101124 */
[----:B------:R-:W-:Y:S05]  /*cfc0*/  @P3 BRA `(.L_x_443) ;  /* 0x00000000000c3947 */ /* 0x000fea0003800000 */
[----:B------:R-:W0:Y:S02]  /*cfd0*/  LDG.E.U8 R16, desc[UR36][R22.64+0x91] ;  /* 0x0000912416107981 */ /* 0x000e24000c1e1100 */
[----:B0-----:R-:W-:-:S05]  /*cfe0*/  PRMT R3, R16, 0x8880, RZ ;  /* 0x0000888010037816 */ /* 0x001fca00000000ff */
[----:B------:R-:W-:-:S07]  /*cff0*/  IMAD R2, R3, R18, RZ ;  /* 0x0000001203027224 */ /* 0x000fce00078e02ff */
.L_x_443:
[----:B------:R-:W-:Y:S05]  /*d000*/  BSYNC B1 ;  /* 0x0000000000017941 */ /* 0x000fea0003800000 */
.L_x_442:
[----:B------:R-:W-:Y:S01]  /*d010*/  @!P3 IMAD R99, R99, R17, R2 ;  /* 0x000000116363b224 */ /* 0x000fe200078e0202 */
[----:B------:R-:W-:Y:S04]  /*d020*/  BSSY B1, `(.L_x_444) ;  /* 0x0000006000017945 */ /* 0x000fe80003800000 */
[----:B------:R0:W-:Y:S01]  /*d030*/  @!P3 STG.E.U8 desc[UR36][R8.64+0x91], R99 ;  /* 0x000091630800b986 */ /* 0x0001e2000c101124 */
[----:B------:R-:W-:Y:S05]  /*d040*/  @P5 BRA `(.L_x_445) ;  /* 0x00000000000c5947 */ /* 0x000fea0003800000 */
[----:B------:R-:W0:Y:S02]  /*d050*/  LDG.E.U8 R16, desc[UR36][R4.64+0x98] ;  /* 0x0000982404107981 */ /* 0x000e24000c1e1100 */
[----:B0-----:R-:W-:-:S05]  /*d060*/  PRMT R3, R16, 0x8880, RZ ;  /* 0x0000888010037816 */ /* 0x001fca00000000ff */
[----:B------:R-:W-:-:S07]  /*d070*/  IMAD R2, R3, R18, RZ ;  /* 0x0000001203027224 */ /* 0x000fce00078e02ff */
.L_x_445:
[----:B------:R-:W-:Y:S05]  /*d080*/  BSYNC B1 ;  /* 0x0000000000017941 */ /* 0x000fea0003800000 */
.L_x_444:
[----:B0-----:R-:W-:Y:S01]  /*d090*/  @!P5 IMAD R3, R100, R17, R2 ;  /* 0x000000116403d224 */ /* 0x001fe200078e0202 */
[----:B------:R-:W-:Y:S04]  /*d0a0*/  BSSY B1, `(.L_x_446) ;  /* 0x0000006000017945 */ /* 0x000fe80003800000 */
[----:B------:R0:W-:Y:S01]  /*d0b0*/  @!P5 STG.E.U8 desc[UR36][R6.64+0x98], R3 ;  /* 0x000098030600d986 */ /* 0x0001e2000c101124 */
[----:B------:R-:W-:Y:S05]  /*d0c0*/  @P0 BRA `(.L_x_447) ;  /* 0x00000000000c0947 */ /* 0x000fea0003800000 */
[----:B------:R-:W0:Y:S02]  /*d0d0*/  LDG.E.U8 R16, desc[UR36][R4.64+0x99] ;  /* 0x0000992404107981 */ /* 0x000e24000c1e1100 */
[----:B0-----:R-:W-:-:S05]  /*d0e0*/  PRMT R3, R16, 0x8880, RZ ;  /* 0x0000888010037816 */ /* 0x001fca00000000ff */
[----:B------:R-:W-:-:S07]  /*d0f0*/  IMAD R2, R3, R18, RZ ;  /* 0x0000001203027224 */ /* 0x000fce00078e02ff */
.L_x_447:
[----:B------:R-:W-:Y:S05]  /*d100*/  BSYNC B1 ;  /* 0x0000000000017941 */ /* 0x000fea0003800000 */
.L_x_446:
        /* <DEDUP_REMOVED lines=11> */
.L_x_449:
[----:B------:R-:W-:Y:S05]  /*d1c0*/  BSYNC B1 ;  /* 0x0000000000017941 */ /* 0x000fea0003800000 */
.L_x_448:
[----:B0-----:R-:W-:Y:S01]  /*d1d0*/  @!P4 IMAD R3, R102, R17, R2 ;  /* 0x000000116603c224 */ /* 0x001fe200078e0202 */
[----:B------:R-:W-:Y:S04]  /*d1e0*/  BSSY B1, `(.L_x_450) ;  /* 0x0000006000017945 */ /* 0x000fe80003800000 */
[----:B------:R0:W-:Y:S01]  /*d1f0*/  @!P4 STG.E.U8 desc[UR36][R8.64+0x98], R3 ;  /* 0x000098030800c986 */ /* 0x0001e2000c101124 */
[----:B------:R-:W-:Y:S05]  /*d200*/  @P3 BRA `(.L_x_451) ;  /* 0x00000000000c3947 */ /* 0x000fea0003800000 */
[----:B------:R-:W0:Y:S02]  /*d210*/  LDG.E.U8 R16, desc[UR36][R22.64+0x99] ;  /* 0x0000992416107981 */ /* 0x000e24000c1e1100 */
[----:B0-----:R-:W-:-:S05]  /*d220*/  PRMT R3, R16, 0x8880, RZ ;  /* 0x0000888010037816 */ /* 0x001fca00000000ff */
[----:B------:R-:W-:-:S07]  /*d230*/  IMAD R2, R3, R18, RZ ;  /* 0x0000001203027224 */ /* 0x000fce00078e02ff */
.L_x_451:
[----:B------:R-:W-:Y:S05]  /*d240*/  BSYNC B1 ;  /* 0x0000000000017941 */ /* 0x000fea0003800000 */
.L_x_450:
[----:B------:R-:W-:Y:S01]  /*d250*/  @!P3 IMAD R103, R103, R17, R2 ;  /* 0x000000116767b224 */ /* 0x000fe200078e0202 */
[----:B------:R-:W-:Y:S04]  /*d260*/  BSSY B1, `(.L_x_452) ;  /* 0x0000006000017945 */ /* 0x000fe80003800000 */
[----:B------:R0:W-:Y:S01]  /*d270*/  @!P3 STG.E.U8 desc[UR36][R8.64+0x99], R103 ;  /* 0x000099670800b986 */ /* 0x0001e2000c101124 */
[----:B------:R-:W-:Y:S05]  /*d280*/  @P5 BRA `(.L_x_453) ;  /* 0x00000000000c5947 */ /* 0x000fea0003800000 */
[----:B------:R-:W0:Y:S02]  /*d290*/  LDG.E.U8 R16, desc[UR36][R4.64+0xa0] ;  /* 0x0000a02404107981 */ /* 0x000e24000c1e1100 */
[----:B0-----:R-:W-:-:S05]  /*d2a0*/  PRMT R3, R16, 0x8880, RZ ;  /* 0x0000888010037816 */ /* 0x001fca00000000ff */
[----:B------:R-:W-:-:S07]  /*d2b0*/  IMAD R2, R3, R18, RZ ;  /* 0x0000001203027224 */ /* 0x000fce00078e02ff */
.L_x_453:
[----:B------:R-:W-:Y:S05]  /*d2c0*/  BSYNC B1 ;  /* 0x0000000000017941 */ /* 0x000fea0003800000 */
.L_x_452:
[----:B0-----:R-:W-:Y:S01]  /*d2d0*/  @!P5 IMAD R3, R104, R17, R2 ;  /* 0x000000116803d224 */ /* 0x001fe200078e0202 */
[----:B------:R-:W-:Y:S04]  /*d2e0*/  BSSY B1, `(.L_x_454) ;  /* 0x0000006000017945 */ /* 0x000fe80003800000 */
[----:B------:R0:W-:Y:S01]  /*d2f0*/  @!P5 STG.E.U8 desc[UR36][R6.64+0xa0], R3 ;  /* 0x0000a0030600d986 */ /* 0x0001e2000c101124 */
[----:B------:R-:W-:Y:S05]  /*d300*/  @P0 BRA `(.L_x_455) ;  /* 0x00000000000c0947 */ /* 0x000fea0003800000 */
[----:B------:R-:W0:Y:S02]  /*d310*/  LDG.E.U8 R16, desc[UR36][R4.64+0xa1] ;  /* 0x0000a12404107981 */ /* 0x000e24000c1e1100 */
[----:B0-----:R-:W-:-:S05]  /*d320*/  PRMT R3, R16, 0x8880, RZ ;  /* 0x0000888010037816 */ /* 0x001fca00000000ff */
[----:B------:R-:W-:-:S07]  /*d330*/  IMAD R2, R3, R18, RZ ;  /* 0x0000001203027224 */ /* 0x000fce00078e02ff */
.L_x_455:
[----:B------:R-:W-:Y:S05]  /*d340*/  BSYNC B1 ;  /* 0x0000000000017941 */ /* 0x000fea0003800000 */
.L_x_454:
        /* <DEDUP_REMOVED lines=11> */
.L_x_457:
[----:B------:R-:W-:Y:S05]  /*d400*/  BSYNC B1 ;  /* 0x0000000000017941 */ /* 0x000fea0003800000 */
.L_x_456:
[----:B0-----:R-:W-:Y:S01]  /*d410*/  @!P4 IMAD R3, R106, R17, R2 ;  /* 0x000000116a03c224 */ /* 0x001fe200078e0202 */
[----:B------:R-:W-:Y:S04]  /*d420*/  BSSY B1, `(.L_x_458) ;  /* 0x0000006000017945 */ /* 0x000fe80003800000 */
[----:B------:R0:W-:Y:S01]  /*d430*/  @!P4 STG.E.U8 desc[UR36][R8.64+0xa0], R3 ;  /* 0x0000a0030800c986 */ /* 0x0001e2000c101124 */
[----:B------:R-:W-:Y:S05]  /*d440*/  @P3 BRA `(.L_x_459) ;  /* 0x00000000000c3947 */ /* 0x000fea0003800000 */
[----:B------:R-:W0:Y:S02]  /*d450*/  LDG.E.U8 R16, desc[UR36][R22.64+0xa1] ;  /* 0x0000a12416107981 */ /* 0x000e24000c1e1100 */
[----:B0-----:R-:W-:-:S05]  /*d460*/  PRMT R3, R16, 0x8880, RZ ;  /* 0x0000888010037816 */ /* 0x001fca00000000ff */
[----:B------:R-:W-:-:S07]  /*d470*/  IMAD R2, R3, R18, RZ ;  /* 0x0000001203027224 */ /* 0x000fce00078e02ff */
.L_x_459:
[----:B------:R-:W-:Y:S05]  /*d480*/  BSYNC B1 ;  /* 0x0000000000017941 */ /* 0x000fea0003800000 */
.L_x_458:
[----:B------:R-:W-:Y:S01]  /*d490*/  @!P3 IMAD R107, R107, R17, R2 ;  /* 0x000000116b6bb224 */ /* 0x000fe200078e0202 */
[----:B------:R-:W-:Y:S04]  /*d4a0*/  BSSY B1, `(.L_x_460) ;  /* 0x0000006000017945 */ /* 0x000fe80003800000 */
[----:B------:R0:W-:Y:S01]  /*d4b0*/  @!P3 STG.E.U8 desc[UR36][R8.64+0xa1], R107 ;  /* 0x0000a16b0800b986 */ /* 0x0001e2000c101124 */
[----:B------:R-:W-:Y:S05]  /*d4c0*/  @P5 BRA `(.L_x_461) ;  /* 0x00000000000c5947 */ /* 0x000fea0003800000 */
[----:B------:R-:W0:Y:S02]  /*d4d0*/  LDG.E.U8 R16, desc[UR36][R4.64+0xa8] ;  /* 0x0000a82404107981 */ /* 0x000e24000c1e1100 */
[----:B0-----:R-:W-:-:S05]  /*d4e0*/  PRMT R3, R16, 0x8880, RZ ;  /* 0x0000888010037816 */ /* 0x001fca00000000ff */
[----:B------:R-:W-:-:S07]  /*d4f0*/  IMAD R2, R3, R18, RZ ;  /* 0x0000001203027224 */ /* 0x000fce00078e02ff */
.L_x_461:
[----:B------:R-:W-:Y:S05]  /*d500*/  BSYNC B1 ;  /* 0x0000000000017941 */ /* 0x000fea0003800000 */
.L_x_460:
[----:B0-----:R-:W-:Y:S01]  /*d510*/  @!P5 IMAD R3, R108, R17, R2 ;  /* 0x000000116c03d224 */ /* 0x001fe200078e0202 */
[----:B------:R-:W-:Y:S04]  /*d520*/  BSSY B1, `(.L_x_462) ;  /* 0x0000006000017945 */ /* 0x000fe80003800000 */
[----:B------:R0:W-:Y:S01]  /*d530*/  @!P5 STG.E.U8 desc[UR36][R6.64+0xa8], R3 ;  /* 0x0000a8030600d986 */ /* 0x0001e2000c101124 */
[----:B------:R-:W-:Y:S05]  /*d540*/  @P0 BRA `(.L_x_463) ;  /* 0x00000000000c0947 */ /* 0x000fea0003800000 */
[----:B------:R-:W0:Y:S02]  /*d550*/  LDG.E.U8 R16, desc[UR36][R4.64+0xa9] ;  /* 0x0000a92404107981 */ /* 0x000e24000c1e1100 */
[----:B0-----:R-:W-:-:S05]  /*d560*/  PRMT R3, R16, 0x8880, RZ ;  /* 0x0000888010037816 */ /* 0x001fca00000000ff */
[----:B------:R-:W-:-:S07]  /*d570*/  IMAD R2, R3, R18, RZ ;  /* 0x0000001203027224 */ /* 0x000fce00078e02ff */
.L_x_463:
[----:B------:R-:W-:Y:S05]  /*d580*/  BSYNC B1 ;  /* 0x0000000000017941 */ /* 0x000fea0003800000 */
.L_x_462:
        /* <DEDUP_REMOVED lines=11> */
.L_x_465:
[----:B------:R-:W-:Y:S05]  /*d640*/  BSYNC B1 ;  /* 0x0000000000017941 */ /* 0x000fea0003800000 */
.L_x_464:
[----:B0-----:R-:W-:Y:S01]  /*d650*/  @!P4 IMAD R3, R110, R17, R2 ;  /* 0x000000116e03c224 */ /* 0x001fe200078e0202 */
[----:B------:R-:W-:Y:S04]  /*d660*/  BSSY B1, `(.L_x_466) ;  /* 0x0000006000017945 */ /* 0x000fe80003800000 */
[----:B------:R0:W-:Y:S01]  /*d670*/  @!P4 STG.E.U8 desc[UR36][R8.64+0xa8], R3 ;  /* 0x0000a8030800c986 */ /* 0x0001e2000c101124 */
[----:B------:R-:W-:Y:S05]  /*d680*/  @P3 BRA `(.L_x_467) ;  /* 0x00000000000c3947 */ /* 0x000fea0003800000 */
[----:B------:R-:W0:Y:S02]  /*d690*/  LDG.E.U8 R16, desc[UR36][R22.64+0xa9] ;  /* 0x0000a92416107981 */ /* 0x000e24000c1e1100 */
[----:B0-----:R-:W-:-:S05]  /*d6a0*/  PRMT R3, R16, 0x8880, RZ ;  /* 0x0000888010037816 */ /* 0x001fca00000000ff */
[----:B------:R-:W-:-:S07]  /*d6b0*/  IMAD R2, R3, R18, RZ ;  /* 0x0000001203027224 */ /* 0x000fce00078e02ff */
.L_x_467:
[----:B------:R-:W-:Y:S05]  /*d6c0*/  BSYNC B1 ;  /* 0x0000000000017941 */ /* 0x000fea0003800000 */
.L_x_466:
[----:B------:R-:W-:Y:S01]  /*d6d0*/  @!P3 IMAD R111, R111, R17, R2 ;  /* 0x000000116f6fb224 */ /* 0x000fe200078e0202 */
[----:B------:R-:W-:Y:S04]  /*d6e0*/  BSSY B1, `(.L_x_468) ;  /* 0x0000006000017945 */ /* 0x000fe80003800000 */
[----:B------:R0:W-:Y:S01]  /*d6f0*/  @!P3 STG.E.U8 desc[UR36][R8.64+0xa9], R111 ;  /* 0x0000a96f0800b986 */ /* 0x0001e2000c101124 */
[----:B------:R-:W-:Y:S05]  /*d700*/  @P5 BRA `(.L_x_469) ;  /* 0x00000000000c5947 */ /* 0x000fea0003800000 */
[----:B------:R-:W0:Y:S02]  /*d710*/  LDG.E.U8 R16, desc[UR36][R4.64+0xb0] ;  /* 0x0000b02404107981 */ /* 0x000e24000c1e1100 */
[----:B0-----:R-:W-:-:S05]  /*d720*/  PRMT R3, R16, 0x8880, RZ ;  /* 0x0000888010037816 */ /* 0x001fca00000000ff */
[----:B------:R-:W-:-:S07]  /*d730*/  IMAD R2, R3, R18, RZ ;  /* 0x0000001203027224 */ /* 0x000fce00078e02ff */
.L_x_469:
[----:B------:R-:W-:Y:S05]  /*d740*/  BSYNC B1 ;  /* 0x0000000000017941 */ /* 0x000fea0003800000 */
.L_x_468:
[----:B0-----:R-:W-:Y:S01]  /*d750*/  @!P5 IMAD R3, R112, R17, R2 ;  /* 0x000000117003d224 */ /* 0x001fe200078e0202 */
[----:B------:R-:W-:Y:S04]  /*d760*/  BSSY B1, `(.L_x_470) ;  /* 0x0000006000017945 */ /* 0x000fe80003800000 */
[----:B------:R0:W-:Y:S01]  /*d770*/  @!P5 STG.E.U8 desc[UR36][R6.64+0xb0], R3 ;  /* 0x0000b0030600d986 */ /* 0x0001e2000c101124 */
[----:B------:R-:W-:Y:S05]  /*d780*/  @P0 BRA `(.L_x_471) ;  /* 0x00000000000c0947 */ /* 0x000fea0003800000 */
[----:B------:R-:W0:Y:S02]  /*d790*/  LDG.E.U8 R16, desc[UR36][R4.64+0xb1] ;  /* 0x0000b12404107981 */ /* 0x000e24000c1e1100 */
[----:B0-----:R-:W-:-:S05]  /*d7a0*/  PRMT R3, R16, 0x8880, RZ ;  /* 0x0000888010037816 */ /* 0x001fca00000000ff */
[----:B------:R-:W-:-:S07]  /*d7b0*/  IMAD R2, R3, R18, RZ ;  /* 0x0000001203027224 */ /* 0x000fce00078e02ff */
.L_x_471:
[----:B------:R-:W-:Y:S05]  /*d7c0*/  BSYNC B1 ;  /* 0x0000000000017941 */ /* 0x000fea0003800000 */
.L_x_470:
        /* <DEDUP_REMOVED lines=11> */
.L_x_473:
[----:B------:R-:W-:Y:S05]  /*d880*/  BSYNC B1 ;  /* 0x0000000000017941 */ /* 0x000fea0003800000 */
.L_x_472:
[----:B0-----:R-:W-:Y:S01]  /*d890*/  @!P4 IMAD R3, R114, R17, R2 ;  /* 0x000000117203c224 */ /* 0x001fe200078e0202 */
[----:B------:R-:W-:Y:S04]  /*d8a0*/  BSSY B1, `(.L_x_474) ;  /* 0x0000006000017945 */ /* 0x000fe80003800000 */
[----:B------:R0:W-:Y:S01]  /*d8b0*/  @!P4 STG.E.U8 desc[UR36][R8.64+0xb0], R3 ;  /* 0x0000b0030800c986 */ /* 0x0001e2000c101124 */
[----:B------:R-:W-:Y:S05]  /*d8c0*/  @P3 BRA `(.L_x_475) ;  /* 0x00000000000c3947 */ /* 0x000fea0003800000 */
[----:B------:R-:W0:Y:S02]  /*d8d0*/  LDG.E.U8 R16, desc[UR36][R22.64+0xb1] ;  /* 0x0000b12416107981 */ /* 0x000e24000c1e1100 */
[----:B0-----:R-:W-:-:S05]  /*d8e0*/  PRMT R3, R16, 0x8880, RZ ;  /* 0x0000888010037816 */ /* 0x001fca00000000ff */
[----:B------:R-:W-:-:S07]  /*d8f0*/  IMAD R2, R3, R18, RZ ;  /* 0x0000001203027224 */ /* 0x000fce00078e02ff */
.L_x_475:
[----:B------:R-:W-:Y:S05]  /*d900*/  BSYNC B1 ;  /* 0x0000000000017941 */ /* 0x000fea0003800000 */
.L_x_474:
[----:B------:R-:W-:Y:S01]  /*d910*/  @!P3 IMAD R115, R115, R17, R2 ;  /* 0x000000117373b224 */ /* 0x000fe200078e0202 */
[----:B------:R-:W-:Y:S04]  /*d920*/  BSSY B1, `(.L_x_476) ;  /* 0x0000006000017945 */ /* 0x000fe80003800000 */
[----:B------:R0:W-:Y:S01]  /*d930*/  @!P3 STG.E.U8 desc[UR36][R8.64+0xb1], R115 ;  /* 0x0000b1730800b986 */ /* 0x0001e2000c101124 */
[----:B------:R-:W-:Y:S05]  /*d940*/  @P5 BRA `(.L_x_477) ;  /* 0x00000000000c5947 */ /* 0x000fea0003800000 */
[----:B------:R-:W0:Y:S02]  /*d950*/  LDG.E.U8 R16, desc[UR36][R4.64+0xb8] ;  /* 0x0000b82404107981 */ /* 0x000e24000c1e1100 */
[----:B0-----:R-:W-:-:S05]  /*d960*/  PRMT R3, R16, 0x8880, RZ ;  /* 0x0000888010037816 */ /* 0x001fca00000000ff */
[----:B------:R-:W-:-:S07]  /*d970*/  IMAD R2, R3, R18, RZ ;  /* 0x0000001203027224 */ /* 0x000fce00078e02ff */
.L_x_477:
[----:B------:R-:W-:Y:S05]  /*d980*/  BSYNC B1 ;  /* 0x0000000000017941 */ /* 0x000fea0003800000 */
.L_x_476:
[----:B0-----:R-:W-:Y:S01]  /*d990*/  @!P5 IMAD R3, R116, R17, R2 ;  /* 0x000000117403d224 */ /* 0x001fe200078e0202 */
[----:B------:R-:W-:Y:S04]  /*d9a0*/  BSSY B1, `(.L_x_478) ;  /* 0x0000006000017945 */ /* 0x000fe80003800000 */
[----:B------:R0:W-:Y:S01]  /*d9b0*/  @!P5 STG.E.U8 desc[UR36][R6.64+0xb8], R3 ;  /* 0x0000b8030600d986 */ /* 0x0001e2000c101124 */
[----:B------:R-:W-:Y:S05]  /*d9c0*/  @P0 BRA `(.L_x_479) ;  /* 0x00000000000c0947 */ /* 0x000fea0003800000 */
[----:B------:R-:W0:Y:S02]  /*d9d0*/  LDG.E.U8 R16, desc[UR36][R4.64+0xb9] ;  /* 0x0000b92404107981 */ /* 0x000e24000c1e1100 */
[----:B0-----:R-:W-:-:S05]  /*d9e0*/  PRMT R3, R16, 0x8880, RZ ;  /* 0x0000888010037816 */ /* 0x001fca00000000ff */
[----:B------:R-:W-:-:S07]  /*d9f0*/  IMAD R2, R3, R18, RZ ;  /* 0x0000001203027224 */ /* 0x000fce00078e02ff */
.L_x_479:
[----:B------:R-:W-:Y:S05]  /*da00*/  BSYNC B1 ;  /* 0x0000000000017941 */ /* 0x000fea0003800000 */
.L_x_478:
        /* <DEDUP_REMOVED lines=11> */
.L_x_481:
[----:B------:R-:W-:Y:S05]  /*dac0*/  BSYNC B1 ;  /* 0x0000000000017941 */ /* 0x000fea0003800000 */
.L_x_480:
[----:B0-----:R-:W-:Y:S01]  /*dad0*/  @!P4 IMAD R3, R118, R17, R2 ;  /* 0x000000117603c224 */ /* 0x001fe200078e0202 */
[----:B------:R-:W-:Y:S04]  /*dae0*/  BSSY B1, `(.L_x_482) ;  /* 0x0000006000017945 */ /* 0x000fe80003800000 */
[----:B------:R0:W-:Y:S01]  /*daf0*/  @!P4 STG.E.U8 desc[UR36][R8.64+0xb8], R3 ;  /* 0x0000b8030800c986 */ /* 0x0001e2000c101124 */
[----:B------:R-:W-:Y:S05]  /*db00*/  @P3 BRA `(.L_x_483) ;  /* 0x00000000000c3947 */ /* 0x000fea0003800000 */
[----:B------:R-:W0:Y:S02]  /*db10*/  LDG.E.U8 R16, desc[UR36][R22.64+0xb9] ;  /* 0x0000b92416107981 */ /* 0x000e24000c1e1100 */
[----:B0-----:R-:W-:-:S05]  /*db20*/  PRMT R3, R16, 0x8880, RZ ;  /* 0x0000888010037816 */ /* 0x001fca00000000ff */
[----:B------:R-:W-:-:S07]  /*db30*/  IMAD R2, R3, R18, RZ ;  /* 0x0000001203027224 */ /* 0x000fce00078e02ff */
.L_x_483:
[----:B------:R-:W-:Y:S05]  /*db40*/  BSYNC B1 ;  /* 0x0000000000017941 */ /* 0x000fea0003800000 */
.L_x_482:
[----:B------:R-:W-:Y:S01]  /*db50*/  @!P3 IMAD R119, R119, R17, R2 ;  /* 0x000000117777b224 */ /* 0x000fe200078e0202 */
[----:B------:R-:W-:Y:S04]  /*db60*/  BSSY B1, `(.L_x_484) ;  /* 0x0000006000017945 */ /* 0x000fe80003800000 */
[----:B------:R0:W-:Y:S01]  /*db70*/  @!P3 STG.E.U8 desc[UR36][R8.64+0xb9], R119 ;  /* 0x0000b9770800b986 */ /* 0x0001e2000c101124 */
[----:B------:R-:W-:Y:S05]  /*db80*/  @P5 BRA `(.L_x_485) ;  /* 0x00000000000c5947 */ /* 0x000fea0003800000 */
[----:B------:R-:W0:Y:S02]  /*db90*/  LDG.E.U8 R16, desc[UR36][R4.64+0xc0] ;  /* 0x0000c02404107981 */ /* 0x000e24000c1e1100 */
[----:B0-----:R-:W-:-:S05]  /*dba0*/  PRMT R3, R16, 0x8880, RZ ;  /* 0x0000888010037816 */ /* 0x001fca00000000ff */
[----:B------:R-:W-:-:S07]  /*dbb0*/  IMAD R2, R3, R18, RZ ;  /* 0x0000001203027224 */ /* 0x000fce00078e02ff */
.L_x_485:
[----:B------:R-:W-:Y:S05]  /*dbc0*/  BSYNC B1 ;  /* 0x0000000000017941 */ /* 0x000fea0003800000 */
.L_x_484:
[----:B0-----:R-:W-:Y:S01]  /*dbd0*/  @!P5 IMAD R3, R120, R17, R2 ;  /* 0x000000117803d224 */ /* 0x001fe200078e0202 */
[----:B------:R-:W-:Y:S04]  /*dbe0*/  BSSY B1, `(.L_x_486) ;  /* 0x0000006000017945 */ /* 0x000fe80003800000 */
[----:B------:R0:W-:Y:S01]  /*dbf0*/  @!P5 STG.E.U8 desc[UR36][R6.64+0xc0], R3 ;  /* 0x0000c0030600d986 */ /* 0x0001e2000c101124 */
[----:B------:R-:W-:Y:S05]  /*dc00*/  @P0 BRA `(.L_x_487) ;  /* 0x00000000000c0947 */ /* 0x000fea0003800000 */
[----:B------:R-:W0:Y:S02]  /*dc10*/  LDG.E.U8 R16, desc[UR36][R4.64+0xc1] ;  /* 0x0000c12404107981 */ /* 0x000e24000c1e1100 */
[----:B0-----:R-:W-:-:S05]  /*dc20*/  PRMT R3, R16, 0x8880, RZ ;  /* 0x0000888010037816 */ /* 0x001fca00000000ff */
[----:B------:R-:W-:-:S07]  /*dc30*/  IMAD R2, R3, R18, RZ ;  /* 0x0000001203027224 */ /* 0x000fce00078e02ff */
.L_x_487:
[----:B------:R-:W-:Y:S05]  /*dc40*/  BSYNC B1 ;  /* 0x0000000000017941 */ /* 0x000fea0003800000 */
.L_x_486:
        /* <DEDUP_REMOVED lines=11> */
.L_x_489:
[----:B------:R-:W-:Y:S05]  /*dd00*/  BSYNC B1 ;  /* 0x0000000000017941 */ /* 0x000fea0003800000 */
.L_x_488:
[----:B0-----:R-:W-:Y:S01]  /*dd10*/  @!P4 IMAD R3, R122, R17, R2 ;  /* 0x000000117a03c224 */ /* 0x001fe200078e0202 */
[----:B------:R-:W-:Y:S04]  /*dd20*/  BSSY B1, `(.L_x_490) ;  /* 0x0000006000017945 */ /* 0x000fe80003800000 */
[----:B------:R0:W-:Y:S01]  /*dd30*/  @!P4 STG.E.U8 desc[UR36][R8.64+0xc0], R3 ;  /* 0x0000c0030800c986 */ /* 0x0001e2000c101124 */
[----:B------:R-:W-:Y:S05]  /*dd40*/  @P3 BRA `(.L_x_491) ;  /* 0x00000000000c3947 */ /* 0x000fea0003800000 */
[----:B------:R-:W0:Y:S02]  /*dd50*/  LDG.E.U8 R16, desc[UR36][R22.64+0xc1] ;  /* 0x0000c12416107981 */ /* 0x000e24000c1e1100 */
[----:B0-----:R-:W-:-:S05]  /*dd60*/  PRMT R3, R16, 0x8880, RZ ;  /* 0x0000888010037816 */ /* 0x001fca00000000ff */
[----:B------:R-:W-:-:S07]  /*dd70*/  IMAD R2, R3, R18, RZ ;  /* 0x0000001203027224 */ /* 0x000fce00078e02ff */
.L_x_491:
[----:B------:R-:W-:Y:S05]  /*dd80*/  BSYNC B1 ;  /* 0x0000000000017941 */ /* 0x000fea0003800000 */
.L_x_490:
[----:B------:R-:W-:Y:S01]  /*dd90*/  @!P3 IMAD R123, R123, R17, R2 ;  /* 0x000000117b7bb224 */ /* 0x000fe200078e0202 */
[----:B------:R-:W-:Y:S04]  /*dda0*/  BSSY B1, `(.L_x_492) ;  /* 0x0000006000017945 */ /* 0x000fe80003800000 */
[----:B------:R0:W-:Y:S01]  /*ddb0*/  @!P3 STG.E.U8 desc[UR36][R8.64+0xc1], R123 ;  /* 0x0000c17b0800b986 */ /* 0x0001e2000c101124 */
[----:B------:R-:W-:Y:S05]  /*ddc0*/  @P5 BRA `(.L_x_493) ;  /* 0x00000000000c5947 */ /* 0x000fea0003800000 */
[----:B------:R-:W0:Y:S02]  /*ddd0*/  LDG.E.U8 R16, desc[UR36][R4.64+0xc8] ;  /* 0x0000c82404107981 */ /* 0x000e24000c1e1100 */
[----:B0-----:R-:W-:-:S05]  /*dde0*/  PRMT R3, R16, 0x8880, RZ ;  /* 0x0000888010037816 */ /* 0x001fca00000000ff */
[----:B------:R-:W-:-:S07]  /*ddf0*/  IMAD R2, R3, R18, RZ ;  /* 0x0000001203027224 */ /* 0x000fce00078e02ff */
.L_x_493:
[----:B------:R-:W-:Y:S05]  /*de00*/  BSYNC B1 ;  /* 0x0000000000017941 */ /* 0x000fea0003800000 */
.L_x_492:
[----:B0-----:R-:W-:Y:S01]  /*de10*/  @!P5 IMAD R3, R124, R17, R2 ;  /* 0x000000117c03d224 */ /* 0x001fe200078e0202 */
[----:B------:R-:W-:Y:S04]  /*de20*/  BSSY B1, `(.L_x_494) ;  /* 0x0000006000017945 */ /* 0x000fe80003800000 */
[----:B------:R0:W-:Y:S01]  /*de30*/  @!P5 STG.E.U8 desc[UR36][R6.64+0xc8], R3 ;  /* 0x0000c8030600d986 */ /* 0x0001e2000c101124 */
[----:B------:R-:W-:Y:S05]  /*de40*/  @P0 BRA `(.L_x_495) ;  /* 0x00000000000c0947 */ /* 0x000fea0003800000 */
[----:B------:R-:W0:Y:S02]  /*de50*/  LDG.E.U8 R16, desc[UR36][R4.64+0xc9] ;  /* 0x0000c92404107981 */ /* 0x000e24000c1e1100 */
[----:B0-----:R-:W-:-:S05]  /*de60*/  PRMT R3, R16, 0x8880, RZ ;  /* 0x0000888010037816 */ /* 0x001fca00000000ff */
[----:B------:R-:W-:-:S07]  /*de70*/  IMAD R2, R3, R18, RZ ;  /* 0x0000001203027224 */ /* 0x000fce00078e02ff */
.L_x_495:
[----:B------:R-:W-:Y:S05]  /*de80*/  BSYNC B1 ;  /* 0x0000000000017941 */ /* 0x000fea0003800000 */
.L_x_494:
        /* <DEDUP_REMOVED lines=11> */
.L_x_497:
[----:B------:R-:W-:Y:S05]  /*df40*/  BSYNC B1 ;  /* 0x0000000000017941 */ /* 0x000fea0003800000 */
.L_x_496:
[----:B0-----:R-:W-:Y:S01]  /*df50*/  @!P4 IMAD R3, R126, R17, R2 ;  /* 0x000000117e03c224 */ /* 0x001fe200078e0202 */
[----:B------:R-:W-:Y:S04]  /*df60*/  BSSY B1, `(.L_x_498) ;  /* 0x0000006000017945 */ /* 0x000fe80003800000 */
[----:B------:R0:W-:Y:S01]  /*df70*/  @!P4 STG.E.U8 desc[UR36][R8.64+0xc8], R3 ;  /* 0x0000c8030800c986 */ /* 0x0001e2000c101124 */
[----:B------:R-:W-:Y:S05]  /*df80*/  @P3 BRA `(.L_x_499) ;  /* 0x00000000000c3947 */ /* 0x000fea0003800000 */
[----:B------:R-:W0:Y:S02]  /*df90*/  LDG.E.U8 R16, desc[UR36][R22.64+0xc9] ;  /* 0x0000c92416107981 */ /* 0x000e24000c1e1100 */
[----:B0-----:R-:W-:-:S05]  /*dfa0*/  PRMT R3, R16, 0x8880, RZ ;  /* 0x0000888010037816 */ /* 0x001fca00000000ff */
[----:B------:R-:W-:-:S07]  /*dfb0*/  IMAD R2, R3, R18, RZ ;  /* 0x0000001203027224 */ /* 0x000fce00078e02ff */
.L_x_499:
[----:B------:R-:W-:Y:S05]  /*dfc0*/  BSYNC B1 ;  /* 0x0000000000017941 */ /* 0x000fea0003800000 */
.L_x_498:
[----:B------:R-:W-:Y:S01]  /*dfd0*/  @!P3 IMAD R127, R127, R17, R2 ;  /* 0x000000117f7fb224 */ /* 0x000fe200078e0202 */
[----:B------:R-:W-:Y:S04]  /*dfe0*/  BSSY B1, `(.L_x_500) ;  /* 0x0000006000017945 */ /* 0x000fe80003800000 */
[----:B------:R0:W-:Y:S01]  /*dff0*/  @!P3 STG.E.U8 desc[UR36][R8.64+0xc9], R127 ;  /* 0x0000c97f0800b986 */ /* 0x0001e2000c101124 */
[----:B------:R-:W-:Y:S05]  /*e000*/  @P5 BRA `(.L_x_501) ;  /* 0x00000000000c5947 */ /* 0x000fea0003800000 */
[----:B------:R-:W0:Y:S02]  /*e010*/  LDG.E.U8 R16, desc[UR36][R4.64+0xd0] ;  /* 0x0000d02404107981 */ /* 0x000e24000c1e1100 */
[----:B0-----:R-:W-:-:S05]  /*e020*/  PRMT R3, R16, 0x8880, RZ ;  /* 0x0000888010037816 */ /* 0x001fca00000000ff */
[----:B------:R-:W-:-:S07]  /*e030*/  IMAD R2, R3, R18, RZ ;  /* 0x0000001203027224 */ /* 0x000fce00078e02ff */
.L_x_501:
[----:B------:R-:W-:Y:S05]  /*e040*/  BSYNC B1 ;  /* 0x0000000000017941 */ /* 0x000fea0003800000 */
.L_x_500:
[----:B0-----:R-:W-:Y:S01]  /*e050*/  @!P5 IMAD R3, R128, R17, R2 ;  /* 0x000000118003d224 */ /* 0x001fe200078e0202 */
[----:B------:R-:W-:Y:S04]  /*e060*/  BSSY B1, `(.L_x_502) ;  /* 0x0000006000017945 */ /* 0x000fe80003800000 */
[----:B------:R0:W-:Y:S01]  /*e070*/  @!P5 STG.E.U8 desc[UR36][R6.64+0xd0], R3 ;  /* 0x0000d0030600d986 */ /* 0x0001e2000c101124 */
[----:B------:R-:W-:Y:S05]  /*e080*/  @P0 BRA `(.L_x_503) ;  /* 0x00000000000c0947 */ /* 0x000fea0003800000 */
[----:B------:R-:W0:Y:S02]  /*e090*/  LDG.E.U8 R16, desc[UR36][R4.64+0xd1] ;  /* 0x0000d12404107981 */ /* 0x000e24000c1e1100 */
[----:B0-----:R-:W-:-:S05]  /*e0a0*/  PRMT R3, R16, 0x8880, RZ ;  /* 0x0000888010037816 */ /* 0x001fca00000000ff */
[----:B------:R-:W-:-:S07]  /*e0b0*/  IMAD R2, R3, R18, RZ ;  /* 0x0000001203027224 */ /* 0x000fce00078e02ff */
.L_x_503:
[----:B------:R-:W-:Y:S05]  /*e0c0*/  BSYNC B1 ;  /* 0x0000000000017941 */ /* 0x000fea0003800000 */
.L_x_502:
        /* <DEDUP_REMOVED lines=11> */
.L_x_505:
[----:B------:R-:W-:Y:S05]  /*e180*/  BSYNC B1 ;  /* 0x0000000000017941 */ /* 0x000fea0003800000 */
.L_x_504:
[----:B0-----:R-:W-:Y:S01]  /*e190*/  @!P4 IMAD R3, R130, R17, R2 ;  /* 0x000000118203c224 */ /* 0x001fe200078e0202 */
[----:B------:R-:W-:Y:S04]  /*e1a0*/  BSSY B1, `(.L_x_506) ;  /* 0x0000006000017945 */ /* 0x000fe80003800000 */
[----:B------:R0:W-:Y:S01]  /*e1b0*/  @!P4 STG.E.U8 desc[UR36][R8.64+0xd0], R3 ;  /* 0x0000d0030800c986 */ /* 0x0001e2000c101124 */
[----:B------:R-:W-:Y:S05]  /*e1c0*/  @P3 BRA `(.L_x_507) ;  /* 0x00000000000c3947 */ /* 0x000fea0003800000 */
[----:B------:R-:W0:Y:S02]  /*e1d0*/  LDG.E.U8 R16, desc[UR36][R22.64+0xd1] ;  /* 0x0000d12416107981 */ /* 0x000e24000c1e1100 */
[----:B0-----:R-:W-:-:S05]  /*e1e0*/  PRMT R3, R16, 0x8880, RZ ;  /* 0x0000888010037816 */ /* 0x001fca00000000ff */
[----:B------:R-:W-:-:S07]  /*e1f0*/  IMAD R2, R3, R18, RZ ;  /* 0x0000001203027224 */ /* 0x000fce00078e02ff */
.L_x_507:
[----:B------:R-:W-:Y:S05]  /*e200*/  BSYNC B1 ;  /* 0x0000000000017941 */ /* 0x000fea0003800000 */
.L_x_506:
[----:B------:R-:W-:Y:S01]  /*e210*/  @!P3 IMAD R131, R131, R17, R2 ;  /* 0x000000118383b224 */ /* 0x000fe200078e0202 */
[----:B------:R-:W-:Y:S04]  /*e220*/  BSSY B1, `(.L_x_508) ;  /* 0x0000006000017945 */ /* 0x000fe80003800000 */
[----:B------:R0:W-:Y:S01]  /*e230*/  @!P3 STG.E.U8 desc[UR36][R8.64+0xd1], R131 ;  /* 0x0000d1830800b986 */ /* 0x0001e2000c101124 */
[----:B------:R-:W-:Y:S05]  /*e240*/  @P5 BRA `(.L_x_509) ;  /* 0x00000000000c5947 */ /* 0x000fea0003800000 */
[----:B------:R-:W0:Y:S02]  /*e250*/  LDG.E.U8 R16, desc[UR36][R4.64+0xd8] ;  /* 0x0000d82404107981 */ /* 0x000e24000c1e1100 */
[----:B0-----:R-:W-:-:S05]  /*e260*/  PRMT R3, R16, 0x8880, RZ ;  /* 0x0000888010037816 */ /* 0x001fca00000000ff */
[----:B------:R-:W-:-:S07]  /*e270*/  IMAD R2, R3, R18, RZ ;  /* 0x0000001203027224 */ /* 0x000fce00078e02ff */
.L_x_509:
[----:B------:R-:W-:Y:S05]  /*e280*/  BSYNC B1 ;  /* 0x0000000000017941 */ /* 0x000fea0003800000 */
.L_x_508:
[----:B0-----:R-:W-:Y:S01]  /*e290*/  @!P5 IMAD R3, R132, R17, R2 ;  /* 0x000000118403d224 */ /* 0x001fe200078e0202 */
[----:B------:R-:W-:Y:S04]  /*e2a0*/  BSSY B1, `(.L_x_510) ;  /* 0x0000006000017945 */ /* 0x000fe80003800000 */
[----:B------:R0:W-:Y:S01]  /*e2b0*/  @!P5 STG.E.U8 desc[UR36][R6.64+0xd8], R3 ;  /* 0x0000d8030600d986 */ /* 0x0001e2000c101124 */
[----:B------:R-:W-:Y:S05]  /*e2c0*/  @P0 BRA `(.L_x_511) ;  /* 0x00000000000c0947 */ /* 0x000fea0003800000 */
[----:B------:R-:W0:Y:S02]  /*e2d0*/  LDG.E.U8 R16, desc[UR36][R4.64+0xd9] ;  /* 0x0000d92404107981 */ /* 0x000e24000c1e1100 */
[----:B0-----:R-:W-:-:S05]  /*e2e0*/  PRMT R3, R16, 0x8880, RZ ;  /* 0x0000888010037816 */ /* 0x001fca00000000ff */
[----:B------:R-:W-:-:S07]  /*e2f0*/  IMAD R2, R3, R18, RZ ;  /* 0x0000001203027224 */ /* 0x000fce00078e02ff */
.L_x_511:
[----:B------:R-:W-:Y:S05]  /*e300*/  BSYNC B1 ;  /* 0x0000000000017941 */ /* 0x000fea0003800000 */
.L_x_510:
        /* <DEDUP_REMOVED lines=11> */
.L_x_513:
[----:B------:R-:W-:Y:S05]  /*e3c0*/  BSYNC B1 ;  /* 0x0000000000017941 */ /* 0x000fea0003800000 */
.L_x_512:
[----:B0-----:R-:W-:Y:S01]  /*e3d0*/  @!P4 IMAD R3, R134, R17, R2 ;  /* 0x000000118603c224 */ /* 0x001fe200078e0202 */
[----:B------:R-:W-:Y:S04]  /*e3e0*/  BSSY B1, `(.L_x_514) ;  /* 0x0000006000017945 */ /* 0x000fe80003800000 */
[----:B------:R0:W-:Y:S01]  /*e3f0*/  @!P4 STG.E.U8 desc[UR36][R8.64+0xd8], R3 ;  /* 0x0000d8030800c986 */ /* 0x0001e2000c101124 */
[----:B------:R-:W-:Y:S05]  /*e400*/  @P3 BRA `(.L_x_515) ;  /* 0x00000000000c3947 */ /* 0x000fea0003800000 */
[----:B------:R-:W0:Y:S02]  /*e410*/  LDG.E.U8 R16, desc[UR36][R22.64+0xd9] ;  /* 0x0000d92416107981 */ /* 0x000e24000c1e1100 */
[----:B0-----:R-:W-:-:S05]  /*e420*/  PRMT R3, R16, 0x8880, RZ ;  /* 0x0000888010037816 */ /* 0x001fca00000000ff */
[----:B------:R-:W-:-:S07]  /*e430*/  IMAD R2, R3, R18, RZ ;  /* 0x0000001203027224 */ /* 0x000fce00078e02ff */
.L_x_515:
[----:B------:R-:W-:Y:S05]  /*e440*/  BSYNC B1 ;  /* 0x0000000000017941 */ /* 0x000fea0003800000 */
.L_x_514:
[----:B------:R-:W-:Y:S01]  /*e450*/  @!P3 IMAD R135, R135, R17, R2 ;  /* 0x000000118787b224 */ /* 0x000fe200078e0202 */
[----:B------:R-:W-:Y:S04]  /*e460*/  BSSY B1, `(.L_x_516) ;  /* 0x0000006000017945 */ /* 0x000fe80003800000 */
[----:B------:R0:W-:Y:S01]  /*e470*/  @!P3 STG.E.U8 desc[UR36][R8.64+0xd9], R135 ;  /* 0x0000d9870800b986 */ /* 0x0001e2000c101124 */
[----:B------:R-:W-:Y:S05]  /*e480*/  @P5 BRA `(.L_x_517) ;  /* 0x00000000000c5947 */ /* 0x000fea0003800000 */
[----:B------:R-:W0:Y:S02]  /*e490*/  LDG.E.U8 R16, desc[UR36][R4.64+0xe0] ;  /* 0x0000e02404107981 */ /* 0x000e24000c1e1100 */
[----:B0-----:R-:W-:-:S05]  /*e4a0*/  PRMT R3, R16, 0x8880, RZ ;  /* 0x0000888010037816 */ /* 0x001fca00000000ff */
[----:B------:R-:W-:-:S07]  /*e4b0*/  IMAD R2, R3, R18, RZ ;  /* 0x0000001203027224 */ /* 0x000fce00078e02ff */
.L_x_517:
[----:B------:R-:W-:Y:S05]  /*e4c0*/  BSYNC B1 ;  /* 0x0000000000017941 */ /* 0x000fea0003800000 */
.L_x_516:
[----:B0-----:R-:W-:Y:S01]  /*e4d0*/  @!P5 IMAD R3, R136, R17, R2 ;  /* 0x000000118803d224 */ /* 0x001fe200078e0202 */
[----:B------:R-:W-:Y:S04]  /*e4e0*/  BSSY B1, `(.L_x_518) ;  /* 0x0000006000017945 */ /* 0x000fe80003800000 */
[----:B------:R0:W-:Y:S01]  /*e4f0*/  @!P5 STG.E.U8 desc[UR36][R6.64+0xe0], R3 ;  /* 0x0000e0030600d986 */ /* 0x0001e2000c101124 */
[----:B------:R-:W-:Y:S05]  /*e500*/  @P0 BRA `(.L_x_519) ;  /* 0x00000000000c0947 */ /* 0x000fea0003800000 */
[----:B------:R-:W0:Y:S02]  /*e510*/  LDG.E.U8 R16, desc[UR36][R4.64+0xe1] ;  /* 0x0000e12404107981 */ /* 0x000e24000c1e1100 */
[----:B0-----:R-:W-:-:S05]  /*e520*/  PRMT R3, R16, 0x8880, RZ ;  /* 0x0000888010037816 */ /* 0x001fca00000000ff */
[----:B------:R-:W-:-:S07]  /*e530*/  IMAD R2, R3, R18, RZ ;  /* 0x0000001203027224 */ /* 0x000fce00078e02ff */
.L_x_519:
[----:B------:R-:W-:Y:S05]  /*e540*/  BSYNC B1 ;  /* 0x0000000000017941 */ /* 0x000fea0003800000 */
.L_x_518:
        /* <DEDUP_REMOVED lines=11> */
.L_x_521:
[----:B------:R-:W-:Y:S05]  /*e600*/  BSYNC B1 ;  /* 0x0000000000017941 */ /* 0x000fea0003800000 */
.L_x_520:
[----:B0-----:R-:W-:Y:S01]  /*e610*/  @!P4 IMAD R3, R138, R17, R2 ;  /* 0x000000118a03c224 */ /* 0x001fe200078e0202 */
[----:B------:R-:W-:Y:S04]  /*e620*/  BSSY B1, `(.L_x_522) ;  /* 0x0000006000017945 */ /* 0x000fe80003800000 */
[----:B------:R0:W-:Y:S01]  /*e630*/  @!P4 STG.E.U8 desc[UR36][R8.64+0xe0], R3 ;  /* 0x0000e0030800c986 */ /* 0x0001e2000c101124 */
[----:B------:R-:W-:Y:S05]  /*e640*/  @P3 BRA `(.L_x_523) ;  /* 0x00000000000c3947 */ /* 0x000fea0003800000 */
[----:B------:R-:W0:Y:S02]  /*e650*/  LDG.E.U8 R16, desc[UR36][R22.64+0xe1] ;  /* 0x0000e12416107981 */ /* 0x000e24000c1e1100 */
[----:B0-----:R-:W-:-:S05]  /*e660*/  PRMT R3, R16, 0x8880, RZ ;  /* 0x0000888010037816 */ /* 0x001fca00000000ff */
[----:B------:R-:W-:-:S07]  /*e670*/  IMAD R2, R3, R18, RZ ;  /* 0x0000001203027224 */ /* 0x000fce00078e02ff */
.L_x_523:
[----:B------:R-:W-:Y:S05]  /*e680*/  BSYNC B1 ;  /* 0x0000000000017941 */ /* 0x000fea0003800000 */
.L_x_522:
[----:B------:R-:W-:Y:S01]  /*e690*/  @!P3 IMAD R139, R139, R17, R2 ;  /* 0x000000118b8bb224 */ /* 0x000fe200078e0202 */
[----:B------:R-:W-:Y:S04]  /*e6a0*/  BSSY B1, `(.L_x_524) ;  /* 0x0000006000017945 */ /* 0x000fe80003800000 */
[----:B------:R0:W-:Y:S01]  /*e6b0*/  @!P3 STG.E.U8 desc[UR36][R8.64+0xe1], R139 ;  /* 0x0000e18b0800b986 */ /* 0x0001e2000c101124 */
[----:B------:R-:W-:Y:S05]  /*e6c0*/  @P5 BRA `(.L_x_525) ;  /* 0x00000000000c5947 */ /* 0x000fea0003800000 */
[----:B------:R-:W0:Y:S02]  /*e6d0*/  LDG.E.U8 R16, desc[UR36][R4.64+0xe8] ;  /* 0x0000e82404107981 */ /* 0x000e24000c1e1100 */
[----:B0-----:R-:W-:-:S05]  /*e6e0*/  PRMT R3, R16, 0x8880, RZ ;  /* 0x0000888010037816 */ /* 0x001fca00000000ff */
[----:B------:R-:W-:-:S07]  /*e6f0*/  IMAD R2, R3, R18, RZ ;  /* 0x0000001203027224 */ /* 0x000fce00078e02ff */
.L_x_525:
[----:B------:R-:W-:Y:S05]  /*e700*/  BSYNC B1 ;  /* 0x0000000000017941 */ /* 0x000fea0003800000 */
.L_x_524:
[----:B0-----:R-:W-:Y:S01]  /*e710*/  @!P5 IMAD R3, R140, R17, R2 ;  /* 0x000000118c03d224 */ /* 0x001fe200078e0202 */
[----:B------:R-:W-:Y:S04]  /*e720*/  BSSY B1, `(.L_x_526) ;  /* 0x0000006000017945 */ /* 0x000fe80003800000 */
[----:B------:R0:W-:Y:S01]  /*e730*/  @!P5 STG.E.U8 desc[UR36][R6.64+0xe8], R3 ;  /* 0x0000e8030600d986 */ /* 0x0001e2000c101124 */
[----:B------:R-:W-:Y:S05]  /*e740*/  @P0 BRA `(.L_x_527) ;  /* 0x00000000000c0947 */ /* 0x000fea0003800000 */
[----:B------:R-:W0:Y:S02]  /*e750*/  LDG.E.U8 R16, desc[UR36][R4.64+0xe9] ;  /* 0x0000e92404107981 */ /* 0x000e24000c1e1100 */
[----:B0-----:R-:W-:-:S05]  /*e760*/  PRMT R3, R16, 0x8880, RZ ;  /* 0x0000888010037816 */ /* 0x001fca00000000ff */
[----:B------:R-:W-:-:S07]  /*e770*/  IMAD R2, R3, R18, RZ ;  /* 0x0000001203027224 */ /* 0x000fce00078e02ff */
.L_x_527:
[----:B------:R-:W-:Y:S05]  /*e780*/  BSYNC B1 ;  /* 0x0000000000017941 */ /* 0x000fea0003800000 */
.L_x_526:
        /* <DEDUP_REMOVED lines=11> */
.L_x_529:
[----:B------:R-:W-:Y:S05]  /*e840*/  BSYNC B1 ;  /* 0x0000000000017941 */ /* 0x000fea0003800000 */
.L_x_528:
[----:B0-----:R-:W-:Y:S01]  /*e850*/  @!P4 IMAD R3, R142, R17, R2 ;  /* 0x000000118e03c224 */ /* 0x001fe200078e0202 */
[----:B------:R-:W-:Y:S04]  /*e860*/  BSSY B1, `(.L_x_530) ;  /* 0x0000006000017945 */ /* 0x000fe80003800000 */
[----:B------:R0:W-:Y:S01]  /*e870*/  @!P4 STG.E.U8 desc[UR36][R8.64+0xe8], R3 ;  /* 0x0000e8030800c986 */ /* 0x0001e2000c101124 */
[----:B------:R-:W-:Y:S05]  /*e880*/  @P3 BRA `(.L_x_531) ;  /* 0x00000000000c3947 */ /* 0x000fea0003800000 */
[----:B------:R-:W0:Y:S02]  /*e890*/  LDG.E.U8 R16, desc[UR36][R22.64+0xe9] ;  /* 0x0000e92416107981 */ /* 0x000e24000c1e1100 */
[----:B0-----:R-:W-:-:S05]  /*e8a0*/  PRMT R3, R16, 0x8880, RZ ;  /* 0x0000888010037816 */ /* 0x001fca00000000ff */
[----:B------:R-:W-:-:S07]  /*e8b0*/  IMAD R2, R3, R18, RZ ;  /* 0x0000001203027224 */ /* 0x000fce00078e02ff */
.L_x_531:
[----:B------:R-:W-:Y:S05]  /*e8c0*/  BSYNC B1 ;  /* 0x0000000000017941 */ /* 0x000fea0003800000 */
.L_x_530:
[----:B------:R-:W-:Y:S01]  /*e8d0*/  @!P3 IMAD R143, R143, R17, R2 ;  /* 0x000000118f8fb224 */ /* 0x000fe200078e0202 */
[----:B------:R-:W-:Y:S04]  /*e8e0*/  BSSY B1, `(.L_x_532) ;  /* 0x0000006000017945 */ /* 0x000fe80003800000 */
[----:B------:R0:W-:Y:S01]  /*e8f0*/  @!P3 STG.E.U8 desc[UR36][R8.64+0xe9], R143 ;  /* 0x0000e98f0800b986 */ /* 0x0001e2000c101124 */
[----:B------:R-:W-:Y:S05]  /*e900*/  @P5 BRA `(.L_x_533) ;  /* 0x00000000000c5947 */ /* 0x000fea0003800000 */
[----:B------:R-:W0:Y:S02]  /*e910*/  LDG.E.U8 R16, desc[UR36][R4.64+0xf0] ;  /* 0x0000f02404107981 */ /* 0x000e24000c1e1100 */
[----:B0-----:R-:W-:-:S05]  /*e920*/  PRMT R3, R16, 0x8880, RZ ;  /* 0x0000888010037816 */ /* 0x001fca00000000ff */
[----:B------:R-:W-:-:S07]  /*e930*/  IMAD R2, R3, R18, RZ ;  /* 0x0000001203027224 */ /* 0x000fce00078e02ff */
.L_x_533:
[----:B------:R-:W-:Y:S05]  /*e940*/  BSYNC B1 ;  /* 0x0000000000017941 */ /* 0x000fea0003800000 */
.L_x_532:
[----:B0-----:R-:W-:Y:S01]  /*e950*/  @!P5 IMAD R3, R144, R17, R2 ;  /* 0x000000119003d224 */ /* 0x001fe200078e0202 */
[----:B------:R-:W-:Y:S04]  /*e960*/  BSSY B1, `(.L_x_534) ;  /* 0x0000006000017945 */ /* 0x000fe80003800000 */
[----:B------:R0:W-:Y:S01]  /*e970*/  @!P5 STG.E.U8 desc[UR36][R6.64+0xf0], R3 ;  /* 0x0000f0030600d986 */ /* 0x0001e2000c101124 */
[----:B------:R-:W-:Y:S05]  /*e980*/  @P0 BRA `(.L_x_535) ;  /* 0x00000000000c0947 */ /* 0x000fea0003800000 */
[----:B------:R-:W0:Y:S02]  /*e990*/  LDG.E.U8 R16, desc[UR36][R4.64+0xf1] ;  /* 0x0000f12404107981 */ /* 0x000e24000c1e1100 */
[----:B0-----:R-:W-:-:S05]  /*e9a0*/  PRMT R3, R16, 0x8880, RZ ;  /* 0x0000888010037816 */ /* 0x001fca00000000ff */
[----:B------:R-:W-:-:S07]  /*e9b0*/  IMAD R2, R3, R18, RZ ;  /* 0x0000001203027224 */ /* 0x000fce00078e02ff */
.L_x_535:
[----:B------:R-:W-:Y:S05]  /*e9c0*/  BSYNC B1 ;  /* 0x0000000000017941 */ /* 0x000fea0003800000 */
.L_x_534:
[C---:B------:R-:W-:Y:S01]  /*e9d0*/  ISETP.LT.OR P4, PT, R0.reuse, 0xf1, !P1 ;  /* 0x000000f10000780c */ /* 0x040fe20004f81670 */
[----:B------:R-:W-:Y:S01]  /*e9e0*/  @!P0 IMAD R145, R145, R17, R2 ;  /* 0x0000001191918224 */ /* 0x000fe200078e0202 */
[----:B------:R-:W-:Y:S01]  /*e9f0*/  BSSY B1, `(.L_x_536) ;  /* 0x000000a000017945 */ /* 0x000fe20003800000 */
[C---:B------:R-:W-:Y:S02]  /*ea00*/  ISETP.LT.OR P3, PT, R0.reuse, 0xf2, !P1 ;  /* 0x000000f20000780c */ /* 0x040fe40004f61670 */
        /* <DEDUP_REMOVED lines=8> */
.L_x_537:
[----:B------:R-:W-:Y:S05]  /*ea90*/  BSYNC B1 ;  /* 0x0000000000017941 */ /* 0x000fea0003800000 */
.L_x_536:
[----:B0-----:R-:W-:Y:S01]  /*eaa0*/  @!P4 IMAD R3, R146, R17, R2 ;  /* 0x000000119203c224 */ /* 0x001fe200078e0202 */
[----:B------:R-:W-:Y:S04]  /*eab0*/  BSSY B1, `(.L_x_538) ;  /* 0x0000006000017945 */ /* 0x000fe80003800000 */
[----:B------:R0:W-:Y:S01]  /*eac0*/  @!P4 STG.E.U8 desc[UR36][R8.64+0xf0], R3 ;  /* 0x0000f0030800c986 */ /* 0x0001e2000c101124 */
[----:B------:R-:W-:Y:S05]  /*ead0*/  @P3 BRA `(.L_x_539) ;  /* 0x00000000000c3947 */ /* 0x000fea0003800000 */
[----:B------:R-:W0:Y:S02]  /*eae0*/  LDG.E.U8 R16, desc[UR36][R22.64+0xf1] ;  /* 0x0000f12416107981 */ /* 0x000e24000c1e1100 */
[----:B0-----:R-:W-:-:S05]  /*eaf0*/  PRMT R3, R16, 0x8880, RZ ;  /* 0x0000888010037816 */ /* 0x001fca00000000ff */
[----:B------:R-:W-:-:S07]  /*eb00*/  IMAD R2, R3, R18, RZ ;  /* 0x0000001203027224 */ /* 0x000fce00078e02ff */
.L_x_539:
[----:B------:R-:W-:Y:S05]  /*eb10*/  BSYNC B1 ;  /* 0x0000000000017941 */ /* 0x000fea0003800000 */
.L_x_538:
[----:B------:R-:W-:Y:S01]  /*eb20*/  @!P3 IMAD R147, R147, R17, R2 ;  /* 0x000000119393b224 */ /* 0x000fe200078e0202 */
[----:B------:R-:W-:Y:S04]  /*eb30*/  BSSY B1, `(.L_x_540) ;  /* 0x0000006000017945 */ /* 0x000fe80003800000 */
[----:B------:R0:W-:Y:S01]  /*eb40*/  @!P3 STG.E.U8 desc[UR36][R8.64+0xf1], R147 ;  /* 0x0000f1930800b986 */ /* 0x0001e2000c101124 */
[----:B------:R-:W-:Y:S05]  /*eb50*/  @P0 BRA `(.L_x_541) ;  /* 0x00000000000c0947 */ /* 0x000fea0003800000 */
[----:B------:R-:W0:Y:S02]  /*eb60*/  LDG.E.U8 R16, desc[UR36][R4.64+0xf8] ;  /* 0x0000f82404107981 */ /* 0x000e24000c1e1100 */
[----:B0-----:R-:W-:-:S05]  /*eb70*/  PRMT R3, R16, 0x8880, RZ ;  /* 0x0000888010037816 */ /* 0x001fca00000000ff */
[----:B------:R-:W-:-:S07]  /*eb80*/  IMAD R2, R3, R18, RZ ;  /* 0x0000001203027224 */ /* 0x000fce00078e02ff */
.L_x_541:
[----:B------:R-:W-:Y:S05]  /*eb90*/  BSYNC B1 ;  /* 0x0000000000017941 */ /* 0x000fea0003800000 */
.L_x_540:
[----:B0-----:R-:W-:Y:S01]  /*eba0*/  @!P0 IMAD R3, R148, R17, R2 ;  /* 0x0000001194038224 */ /* 0x001fe200078e0202 */
[----:B------:R-:W-:Y:S04]  /*ebb0*/  BSSY B1, `(.L_x_542) ;  /* 0x0000006000017945 */ /* 0x000fe80003800000 */
[----:B------:R0:W-:Y:S01]  /*ebc0*/  @!P0 STG.E.U8 desc[UR36][R6.64+0xf8], R3 ;  /* 0x0000f80306008986 */ /* 0x0001e2000c101124 */
[----:B------:R-:W-:Y:S05]  /*ebd0*/  @P2 BRA `(.L_x_543) ;  /* 0x00000000000c2947 */ /* 0x000fea0003800000 */
[----:B------:R-:W0:Y:S02]  /*ebe0*/  LDG.E.U8 R16, desc[UR36][R4.64+0xf9] ;  /* 0x0000f92404107981 */ /* 0x000e24000c1e1100 */
[----:B0-----:R-:W-:-:S05]  /*ebf0*/  PRMT R3, R16, 0x8880, RZ ;  /* 0x0000888010037816 */ /* 0x001fca00000000ff */
[----:B------:R-:W-:-:S07]  /*ec00*/  IMAD R2, R3, R18, RZ ;  /* 0x0000001203027224 */ /* 0x000fce00078e02ff */
.L_x_543:
[----:B------:R-:W-:Y:S05]  /*ec10*/  BSYNC B1 ;  /* 0x0000000000017941 */ /* 0x000fea0003800000 */
.L_x_542:
[----:B------:R-:W-:Y:S01]  /*ec20*/  @!P2 IMAD R149, R149, R17, R2 ;  /* 0x000000119595a224 */ /* 0x000fe200078e0202 */
[----:B------:R-:W-:Y:S04]  /*ec30*/  BSSY B1, `(.L_x_544) ;  /* 0x0000006000017945 */ /* 0x000fe80003800000 */
[----:B------:R0:W-:Y:S01]  /*ec40*/  @!P2 STG.E.U8 desc[UR36][R6.64+0xf9], R149 ;  /* 0x0000f9950600a986 */ /* 0x0001e2000c101124 */
[----:B------:R-:W-:Y:S05]  /*ec50*/  @P5 BRA `(.L_x_545) ;  /* 0x00000000000c5947 */ /* 0x000fea0003800000 */
[----:B------:R-:W0:Y:S02]  /*ec60*/  LDG.E.U8 R16, desc[UR36][R22.64+0xf8] ;  /* 0x0000f82416107981 */ /* 0x000e24000c1e1100 */
[----:B0-----:R-:W-:-:S05]  /*ec70*/  PRMT R3, R16, 0x8880, RZ ;  /* 0x0000888010037816 */ /* 0x001fca00000000ff */
[----:B------:R-:W-:-:S07]  /*ec80*/  IMAD R2, R3, R18, RZ ;  /* 0x0000001203027224 */ /* 0x000fce00078e02ff */
.L_x_545:
[----:B------:R-:W-:Y:S05]  /*ec90*/  BSYNC B1 ;  /* 0x0000000000017941 */ /* 0x000fea0003800000 */
.L_x_544:
[----:B0-----:R-:W-:Y:S01]  /*eca0*/  @!P5 IMAD R3, R150, R17, R2 ;  /* 0x000000119603d224 */ /* 0x001fe200078e0202 */
[----:B------:R-:W-:Y:S01]  /*ecb0*/  ISETP.LT.OR P1, PT, R0, 0xfa, !P1 ;  /* 0x000000fa0000780c */ /* 0x000fe20004f21670 */
[----:B------:R-:W-:Y:S03]  /*ecc0*/  BSSY B1, `(.L_x_546) ;  /* 0x0000006000017945 */ /* 0x000fe60003800000 */
[----:B------:R0:W-:Y:S09]  /*ecd0*/  @!P5 STG.E.U8 desc[UR36][R8.64+0xf8], R3 ;  /* 0x0000f8030800d986 */ /* 0x0001f2000c101124 */
[----:B------:R-:W-:Y:S05]  /*ece0*/  @P1 BRA `(.L_x_547) ;  /* 0x00000000000c1947 */ /* 0x000fea0003800000 */
[----:B------:R-:W0:Y:S02]  /*ecf0*/  LDG.E.U8 R16, desc[UR36][R22.64+0xf9] ;  /* 0x0000f92416107981 */ /* 0x000e24000c1e1100 */
[----:B0-----:R-:W-:-:S05]  /*ed00*/  PRMT R3, R16, 0x8880, RZ ;  /* 0x0000888010037816 */ /* 0x001fca00000000ff */
[----:B------:R-:W-:-:S07]  /*ed10*/  IMAD R2, R3, R18, RZ ;  /* 0x0000001203027224 */ /* 0x000fce00078e02ff */
.L_x_547:
[----:B------:R-:W-:Y:S05]  /*ed20*/  BSYNC B1 ;  /* 0x0000000000017941 */ /* 0x000fea0003800000 */
.L_x_546:
[----:B------:R-:W-:Y:S01]  /*ed30*/  IMAD R151, R151, R17, R2 ;  /* 0x0000001197977224 */ /* 0x000fe200078e0202 */
[----:B------:R-:W-:Y:S06]  /*ed40*/  @P1 BRA `(.L_x_548) ;  /* 0x0000003800181947 */ /* 0x000fec0003800000 */
[----:B------:R0:W-:Y:S01]  /*ed50*/  STG.E.U8 desc[UR36][R8.64+0xf9], R151 ;  /* 0x0000f99708007986 */ /* 0x0001e2000c101124 */
[----:B------:R-:W-:Y:S05]  /*ed60*/  BRA `(.L_x_548) ;  /* 0x0000003800107947 */ /* 0x000fea0003800000 */
.L_x_35:
[----:B------:R-:W2:Y:S04]  /*ed70*/  LDL.LU R2, [R1] ;  /* 0x0000000001027983 */ /* 0x000ea80000300800 */
[----:B------:R-:W3:Y:S04]  /*ed80*/  LDL.LU R3, [R1+0x14] ;  /* 0x0000140001037983 */ /* 0x000ee80000300800 */
[----:B------:R-:W4:Y:S04]  /*ed90*/  LDL.LU R13, [R1+0x94] ;  /* 0x00009400010d7983 */ /* 0x000f280000300800 */
[----:B------:R-:W5:Y:S04]  /*eda0*/  LDL.LU R15, [R1+0x98] ;  /* 0x00009800010f7983 */ /* 0x000f680000300800 */
        /* <DEDUP_REMOVED lines=61> */
[----:B------:R-:W5:Y:S01]  /*f180*/  LDL.LU R176, [R1+0x194] ;  /* 0x0001940001b07983 */ /* 0x000f620000300800 */
[----:B------:R-:W-:-:S03]  /*f190*/  ISETP.GE.AND P2, PT, R154, 0x1, PT ;  /* 0x000000019a00780c */ /* 0x000fc60003f46270 */
[----:B------:R-:W5:Y:S04]  /*f1a0*/  LDL.LU R175, [R1+0x198] ;  /* 0x0001980001af7983 */ /* 0x000f680000300800 */
[----:B------:R-:W5:Y:S04]  /*f1b0*/  LDL.LU R174, [R1+0x19c] ;  /* 0x00019c0001ae7983 */ /* 0x000f680000300800 */
[----:B------:R-:W5:Y:S04]  /*f1c0*/  LDL.LU R173, [R1+0x1a0] ;  /* 0x0001a00001ad7983 */ /* 0x000f680000300800 */
[----:B------:R-:W5:Y:S01]  /*f1d0*/  LDL.LU R172, [R1+0x1a4] ;  /* 0x0001a40001ac7983 */ /* 0x000f620000300800 */
[----:B------:R-:W-:-:S03]  /*f1e0*/  ISETP.LT.OR P0, PT, R0, 0x1, !P2 ;  /* 0x000000010000780c */ /* 0x000fc60005701670 */
        /* <DEDUP_REMOVED lines=13> */
[----:B--2---:R-:W-:-:S03]  /*f2c0*/  @!P0 IMAD R2, R2, R17, RZ ;  /* 0x0000001102028224 */ /* 0x004fc600078e02ff */
        /* <DEDUP_REMOVED lines=9> */
[----:B------:R0:W-:Y:S04]  /*f360*/  @!P0 STG.E.U8 desc[UR36][R4.64], R2 ;  /* 0x0000000204008986 */ /* 0x0001e8000c101124 */
[----:B0-----:R-:W3:Y:S01]  /*f370*/  LDL.LU R2, [R1+0x4] ;  /* 0x0000040001027983 */ /* 0x001ee20000300800 */
[----:B------:R-:W-:-:S02]  /*f380*/  ISETP.LT.OR P0, PT, R0, 0x2, !P2 ;  /* 0x000000020000780c */ /* 0x000fc40005701670 */
[----:B------:R-:W-:-:S11]  /*f390*/  ISETP.GE.AND P1, PT, R154, 0x9, PT ;  /* 0x000000099a00780c */ /* 0x000fd60003f26270 */
[----:B---3--:R-:W-:-:S05]  /*f3a0*/  @!P0 IMAD R2, R2, R17, RZ ;  /* 0x0000001102028224 */ /* 0x008fca00078e02ff */
[----:B------:R0:W-:Y:S04]  /*f3b0*/  @!P0 STG.E.U8 desc[UR36][R4.64+0x1], R2 ;  /* 0x0000010204008986 */ /* 0x0001e8000c101124 */
[----:B0-----:R-:W3:Y:S01]  /*f3c0*/  LDL.LU R2, [R1+0x8] ;  /* 0x0000080001027983 */ /* 0x001ee20000300800 */
[----:B------:R-:W-:-:S13]  /*f3d0*/  ISETP.LT.OR P0, PT, R0, 0x1, !P1 ;  /* 0x000000010000780c */ /* 0x000fda0004f01670 */
[----:B---3--:R-:W-:-:S05]  /*f3e0*/  @!P0 IMAD R2, R2, R17, RZ ;  /* 0x0000001102028224 */ /* 0x008fca00078e02ff */
[----:B------:R0:W-:Y:S04]  /*f3f0*/  @!P0 STG.E.U8 desc[UR36][R10.64], R2 ;  /* 0x000000020a008986 */ /* 0x0001e8000c101124 */
[----:B0-----:R-:W3:Y:S01]  /*f400*/  LDL.LU R2, [R1+0xc] ;  /* 0x00000c0001027983 */ /* 0x001ee20000300800 */
[C---:B------:R-:W-:Y:S02]  /*f410*/  ISETP.LT.OR P0, PT, R0.reuse, 0x2, !P1 ;  /* 0x000000020000780c */ /* 0x040fe40004f01670 */
[C---:B------:R-:W-:Y:S02]  /*f420*/  ISETP.LT.OR P4, PT, R0.reuse, 0x9, !P2 ;  /* 0x000000090000780c */ /* 0x040fe40005781670 */
[C---:B------:R-:W-:Y:S02]  /*f430*/  ISETP.LT.OR P3, PT, R0.reuse, 0xa, !P2 ;  /* 0x0000000a0000780c */ /* 0x040fe40005761670 */
[----:B------:R-:W-:-:S07]  /*f440*/  ISETP.LT.OR P5, PT, R0, 0x9, !P1 ;  /* 0x000000090000780c */ /* 0x000fce0004fa1670 */
[----:B---3--:R-:W-:-:S05]  /*f450*/  @!P0 IMAD R2, R2, R17, RZ ;  /* 0x0000001102028224 */ /* 0x008fca00078e02ff */
[----:B------:R0:W-:Y:S04]  /*f460*/  @!P0 STG.E.U8 desc[UR36][R10.64+0x1], R2 ;  /* 0x000001020a008986 */ /* 0x0001e8000c101124 */
[----:B0-----:R-:W3:Y:S01]  /*f470*/  LDL.LU R2, [R1+0x10] ;  /* 0x0000100001027983 */ /* 0x001ee20000300800 */
[-C--:B------:R-:W-:Y:S01]  /*f480*/  @!P3 IMAD R3, R3, R17.reuse, RZ ;  /* 0x000000110303b224 */ /* 0x080fe200078e02ff */
[----:B------:R-:W-:Y:S01]  /*f490*/  ISETP.LT.OR P0, PT, R0, 0xa, !P1 ;  /* 0x0000000a0000780c */ /* 0x000fe20004f01670 */
[----:B---3--:R-:W-:-:S05]  /*f4a0*/  @!P4 IMAD R2, R2, R17, RZ ;  /* 0x000000110202c224 */ /* 0x008fca00078e02ff */
[----:B------:R0:W-:Y:S04]  /*f4b0*/  @!P4 STG.E.U8 desc[UR36][R4.64+0x8], R2 ;  /* 0x000008020400c986 */ /* 0x0001e8000c101124 */
[----:B0-----:R-:W3:Y:S01]  /*f4c0*/  LDL.LU R2, [R1+0x18] ;  /* 0x0000180001027983 */ /* 0x001ee20000300800 */
[----:B------:R-:W-:-:S03]  /*f4d0*/  ISETP.LT.OR P4, PT, R0, 0x11, !P2 ;  /* 0x000000110000780c */ /* 0x000fc60005781670 */
[----:B------:R0:W-:Y:S04]  /*f4e0*/  @!P3 STG.E.U8 desc[UR36][R4.64+0x9], R3 ;  /* 0x000009030400b986 */ /* 0x0001e8000c101124 */
[----:B0-----:R-:W4:Y:S01]  /*f4f0*/  LDL.LU R3, [R1+0x24] ;  /* 0x0000240001037983 */ /* 0x001f220000300800 */
[----:B---3--:R-:W-:-:S05]  /*f500*/  @!P5 IMAD R2, R2, R17, RZ ;  /* 0x000000110202d224 */ /* 0x008fca00078e02ff */
[----:B------:R0:W-:Y:S04]  /*f510*/  @!P5 STG.E.U8 desc[UR36][R10.64+0x8], R2 ;  /* 0x000008020a00d986 */ /* 0x0001e8000c101124 */
[----:B0-----:R-:W3:Y:S02]  /*f520*/  LDL.LU R2, [R1+0x1c] ;  /* 0x00001c0001027983 */ /* 0x001ee40000300800 */
[----:B---3--:R-:W-:-:S05]  /*f530*/  @!P0 IMAD R2, R2, R17, RZ ;  /* 0x0000001102028224 */ /* 0x008fca00078e02ff */
[----:B------:R0:W-:Y:S04]  /*f540*/  @!P0 STG.E.U8 desc[UR36][R10.64+0x9], R2 ;  /* 0x000009020a008986 */ /* 0x0001e8000c101124 */
[----:B0-----:R-:W3:Y:S01]  /*f550*/  LDL.LU R2, [R1+0x20] ;  /* 0x0000200001027983 */ /* 0x001ee20000300800 */
[C---:B------:R-:W-:Y:S02]  /*f560*/  ISETP.LT.OR P3, PT, R0.reuse, 0x12, !P2 ;  /* 0x000000120000780c */ /* 0x040fe40005761670 */
[----:B------:R-:W-:Y:S01]  /*f570*/  ISETP.LT.OR P5, PT, R0, 0x11, !P1 ;  /* 0x000000110000780c */ /* 0x000fe20004fa1670 */
[----:B---3--:R-:W-:-:S05]  /*f580*/  @!P4 IMAD R2, R2, R17, RZ ;  /* 0x000000110202c224 */ /* 0x008fca00078e02ff */
[----:B------:R0:W-:Y:S04]  /*f590*/  @!P4 STG.E.U8 desc[UR36][R4.64+0x10], R2 ;  /* 0x000010020400c986 */ /* 0x0001e8000c101124 */
[----:B0-----:R-:W3:Y:S01]  /*f5a0*/  LDL.LU R2, [R1+0x28] ;  /* 0x0000280001027983 */ /* 0x001ee20000300800 */
[----:B----4-:R-:W-:-:S05]  /*f5b0*/  @!P3 IMAD R3, R3, R17, RZ ;  /* 0x000000110303b224 */ /* 0x010fca00078e02ff */
[----:B------:R0:W-:Y:S04]  /*f5c0*/  @!P3 STG.E.U8 desc[UR36][R4.64+0x11], R3 ;  /* 0x000011030400b986 */ /* 0x0001e8000c101124 */
[----:B0-----:R-:W4:Y:S01]  /*f5d0*/  LDL.LU R3, [R1+0x34] ;  /* 0x0000340001037983 */ /* 0x001f220000300800 */
[----:B---3--:R-:W-:-:S05]  /*f5e0*/  @!P5 IMAD R2, R2, R17, RZ ;  /* 0x000000110202d224 */ /* 0x008fca00078e02ff */
[----:B------:R0:W-:Y:S04]  /*f5f0*/  @!P5 STG.E.U8 desc[UR36][R10.64+0x10], R2 ;  /* 0x000010020a00d986 */ /* 0x0001e8000c101124 */
[----:B0-----:R-:W3:Y:S01]  /*f600*/  LDL.LU R2, [R1+0x2c] ;  /* 0x00002c0001027983 */ /* 0x001ee20000300800 */
[C---:B------:R-:W-:Y:S02]  /*f610*/  ISETP.LT.OR P0, PT, R0.reuse, 0x12, !P1 ;  /* 0x000000120000780c */ /* 0x040fe40004f01670 */
[----:B------:R-:W-:-:S11]  /*f620*/  ISETP.LT.OR P4, PT, R0, 0x19, !P2 ;  /* 0x000000190000780c */ /* 0x000fd60005781670 */
        /* <DEDUP_REMOVED lines=35> */
[----:B------:R-:W-:-:S13]  /*f860*/  ISETP.LT.OR P5, PT, R0, 0x2a, !P2 ;  /* 0x0000002a0000780c */ /* 0x000fda00057a1670 */
[----:B----4-:R-:W-:-:S05]  /*f870*/  @!P5 IMAD R3, R3, R17, RZ ;  /* 0x000000110303d224 */ /* 0x010fca00078e02ff */
[----:B------:R-:W-:Y:S01]  /*f880*/  @!P5 STG.E.U8 desc[UR36][R4.64+0x29], R3 ;  /* 0x000029030400d986 */ /* 0x000fe2000c101124 */
[----:B---3--:R-:W-:-:S05]  /*f890*/  @!P4 IMAD R2, R2, R17, RZ ;  /* 0x000000110202c224 */ /* 0x008fca00078e02ff */
[----:B------:R0:W-:Y:S04]  /*f8a0*/  @!P4 STG.E.U8 desc[UR36][R4.64+0x28], R2 ;  /* 0x000028020400c986 */ /* 0x0001e8000c101124 */
[----:B0-----:R-:W3:Y:S04]  /*f8b0*/  LDL.LU R2, [R1+0x58] ;  /* 0x0000580001027983 */ /* 0x001ee80000300800 */
[----:B------:R-:W4:Y:S01]  /*f8c0*/  LDL.LU R3, [R1+0x5c] ;  /* 0x00005c0001037983 */ /* 0x000f220000300800 */
[C---:B------:R-:W-:Y:S02]  /*f8d0*/  ISETP.LT.OR P0, PT, R0.reuse, 0x29, !P1 ;  /* 0x000000290000780c */ /* 0x040fe40004f01670 */
[----:B------:R-:W-:-:S11]  /*f8e0*/  ISETP.LT.OR P3, PT, R0, 0x2a, !P1 ;  /* 0x0000002a0000780c */ /* 0x000fd60004f61670 */
[----:B---3--:R-:W-:-:S05]  /*f8f0*/  @!P0 IMAD R2, R2, R17, RZ ;  /* 0x0000001102028224 */ /* 0x008fca00078e02ff */
[----:B------:R0:W-:Y:S04]  /*f900*/  @!P0 STG.E.U8 desc[UR36][R10.64+0x28], R2 ;  /* 0x000028020a008986 */ /* 0x0001e8000c101124 */
[----:B0-----:R-:W3:Y:S01]  /*f910*/  LDL.LU R2, [R1+0x60] ;  /* 0x0000600001027983 */ /* 0x001ee20000300800 */
[----:B----4-:R-:W-:-:S05]  /*f920*/  @!P3 IMAD R3, R3, R17, RZ ;  /* 0x000000110303b224 */ /* 0x010fca00078e02ff */
[----:B------:R0:W-:Y:S04]  /*f930*/  @!P3 STG.E.U8 desc[UR36][R10.64+0x29], R3 ;  /* 0x000029030a00b986 */ /* 0x0001e8000c101124 */
[----:B0-----:R-:W4:Y:S01]  /*f940*/  LDL.LU R3, [R1+0x64] ;  /* 0x0000640001037983 */ /* 0x001f220000300800 */
        /* <DEDUP_REMOVED lines=49> */
[C---:B------:R-:W-:Y:S02]  /*fc60*/  ISETP.LT.OR P5, PT, R0.reuse, 0x4a, !P2 ;  /* 0x0000004a0000780c */ /* 0x040fe400057a1670 */
[C---:B------:R-:W-:Y:S02]  /*fc70*/  ISETP.LT.OR P0, PT, R0.reuse, 0x49, !P1 ;  /* 0x000000490000780c */ /* 0x040fe40004f01670 */
[----:B------:R-:W-:-:S09]  /*fc80*/  ISETP.LT.OR P3, PT, R0, 0x4a, !P1 ;  /* 0x0000004a0000780c */ /* 0x000fd20004f61670 */
[-C--:B------:R-:W-:Y:S02]  /*fc90*/  @!P5 IMAD R13, R13, R17.reuse, RZ ;  /* 0x000000110d0dd224 */ /* 0x080fe400078e02ff */
[-C--:B-----5:R-:W-:Y:S02]  /*fca0*/  @!P0 IMAD R15, R15, R17.reuse, RZ ;  /* 0x000000110f0f8224 */ /* 0x0a0fe400078e02ff */
[----:B------:R-:W-:Y:S01]  /*fcb0*/  @!P3 IMAD R21, R21, R17, RZ ;  /* 0x000000111515b224 */ /* 0x000fe200078e02ff */
[----:B------:R0:W-:Y:S01]  /*fcc0*/  @!P5 STG.E.U8 desc[UR36][R4.64+0x49], R13 ;  /* 0x0000490d0400d986 */ /* 0x0001e2000c101124 */
[----:B------:R-:W-:-:S13]  /*fcd0*/  ISETP.LT.OR P5, PT, R0, 0x52, !P2 ;  /* 0x000000520000780c */ /* 0x000fda00057a1670 */
[-C--:B------:R-:W-:Y:S02]  /*fce0*/  @!P5 IMAD R23, R23, R17.reuse, RZ ;  /* 0x000000111717d224 */ /* 0x080fe400078e02ff */
[----:B---3--:R-:W-:-:S05]  /*fcf0*/  @!P4 IMAD R2, R2, R17, RZ ;  /* 0x000000110202c224 */ /* 0x008fca00078e02ff */
[----:B------:R-:W-:Y:S01]  /*fd00*/  @!P4 STG.E.U8 desc[UR36][R4.64+0x48], R2 ;  /* 0x000048020400c986 */ /* 0x000fe2000c101124 */
[----:B------:R-:W-:-:S03]  /*fd10*/  ISETP.LT.OR P4, PT, R0, 0x51, !P2 ;  /* 0x000000510000780c */ /* 0x000fc60005781670 */
[----:B------:R1:W-:Y:S01]  /*fd20*/  @!P0 STG.E.U8 desc[UR36][R10.64+0x48], R15 ;  /* 0x0000480f0a008986 */ /* 0x0003e2000c101124 */
[----:B------:R-:W-:-:S03]  /*fd30*/  ISETP.LT.OR P0, PT, R0, 0x51, !P1 ;  /* 0x000000510000780c */ /* 0x000fc60004f01670 */
[----:B------:R3:W-:Y:S01]  /*fd40*/  @!P3 STG.E.U8 desc[UR36][R10.64+0x49], R21 ;  /* 0x000049150a00b986 */ /* 0x0007e2000c101124 */
[----:B------:R-:W-:-:S05]  /*fd50*/  ISETP.LT.OR P3, PT, R0, 0x52, !P1 ;  /* 0x000000520000780c */ /* 0x000fca0004f61670 */
[----:B----4-:R-:W-:-:S05]  /*fd60*/  @!P4 IMAD R3, R3, R17, RZ ;  /* 0x000000110303c224 */ /* 0x010fca00078e02ff */
[----:B------:R4:W-:Y:S01]  /*fd70*/  @!P4 STG.E.U8 desc[UR36][R4.64+0x50], R3 ;  /* 0x000050030400c986 */ /* 0x0009e2000c101124 */
[----:B------:R-:W-:Y:S01]  /*fd80*/  ISETP.LT.OR P4, PT, R0, 0x59, !P2 ;  /* 0x000000590000780c */ /* 0x000fe20005781670 */
[-C--:B0-----:R-:W-:Y:S02]  /*fd90*/  @!P0 IMAD R13, R235, R17.reuse, RZ ;  /* 0x00000011eb0d8224 */ /* 0x081fe400078e02ff */
[----:B------:R0:W-:Y:S01]  /*fda0*/  @!P5 STG.E.U8 desc[UR36][R4.64+0x51], R23 ;  /* 0x000051170400d986 */ /* 0x0001e2000c101124 */
[----:B-1----:R-:W-:Y:S01]  /*fdb0*/  @!P3 IMAD R15, R234, R17, RZ ;  /* 0x00000011ea0fb224 */ /* 0x002fe200078e02ff */
[C---:B------:R-:W-:Y:S02]  /*fdc0*/  ISETP.LT.OR P5, PT, R0.reuse, 0x5a, !P2 ;  /* 0x0000005a0000780c */ /* 0x040fe400057a1670 */
[----:B------:R1:W-:Y:S01]  /*fdd0*/  @!P0 STG.E.U8 desc[UR36][R10.64+0x50], R13 ;  /* 0x0000500d0a008986 */ /* 0x0003e2000c101124 */
[----:B------:R-:W-:-:S05]  /*fde0*/  ISETP.LT.OR P0, PT, R0, 0x59, !P1 ;  /* 0x000000590000780c */ /* 0x000fca0004f01670 */
[----:B---3--:R-:W-:Y:S01]  /*fdf0*/  @!P4 IMAD R21, R233, R17, RZ ;  /* 0x00000011e915c224 */ /* 0x008fe200078e02ff */
[----:B------:R3:W-:Y:S01]  /*fe00*/  @!P3 STG.E.U8 desc[UR36][R10.64+0x51], R15 ;  /* 0x0000510f0a00b986 */ /* 0x0007e2000c101124 */
[----:B------:R-:W-:-:S03]  /*fe10*/  ISETP.LT.OR P3, PT, R0, 0x5a, !P1 ;  /* 0x0000005a0000780c */ /* 0x000fc60004f61670 */
[----:B------:R5:W-:Y:S01]  /*fe20*/  @!P4 STG.E.U8 desc[UR36][R4.64+0x58], R21 ;  /* 0x000058150400c986 */ /* 0x000be2000c101124 */
[----:B------:R-:W-:Y:S01]  /*fe30*/  ISETP.LT.OR P4, PT, R0, 0x61, !P2 ;  /* 0x000000610000780c */ /* 0x000fe20005781670 */
[-C--:B----4-:R-:W-:Y:S02]  /*fe40*/  @!P5 IMAD R3, R232, R17.reuse, RZ ;  /* 0x00000011e803d224 */ /* 0x090fe400078e02ff */
[----:B0-----:R-:W-:-:S03]  /*fe50*/  @!P0 IMAD R23, R231, R17, RZ ;  /* 0x00000011e7178224 */ /* 0x001fc600078e02ff */
[----:B------:R0:W-:Y:S01]  /*fe60*/  @!P5 STG.E.U8 desc[UR36][R4.64+0x59], R3 ;  /* 0x000059030400d986 */ /* 0x0001e2000c101124 */
[----:B------:R-:W-:Y:S02]  /*fe70*/  ISETP.LT.OR P5, PT, R0, 0x62, !P2 ;  /* 0x000000620000780c */ /* 0x000fe400057a1670 */
[-C--:B-1----:R-:W-:Y:S01]  /*fe80*/  @!P3 IMAD R13, R230, R17.reuse, RZ ;  /* 0x00000011e60db224 */ /* 0x082fe200078e02ff */
[----:B------:R1:W-:Y:S01]  /*fe90*/  @!P0 STG.E.U8 desc[UR36][R10.64+0x58], R23 ;  /* 0x000058170a008986 */ /* 0x0003e2000c101124 */
[C---:B------:R-:W-:Y:S02]  /*fea0*/  ISETP.LT.OR P0, PT, R0.reuse, 0x61, !P1 ;  /* 0x000000610000780c */ /* 0x040fe40004f01670 */
[----:B---3--:R-:W-:Y:S01]  /*feb0*/  @!P4 IMAD R15, R229, R17, RZ ;  /* 0x00000011e50fc224 */ /* 0x008fe200078e02ff */
[----:B------:R3:W-:Y:S01]  /*fec0*/  @!P3 STG.E.U8 desc[UR36][R10.64+0x59], R13 ;  /* 0x0000590d0a00b986 */ /* 0x0007e2000c101124 */
[----:B------:R-:W-:-:S03]  /*fed0*/  ISETP.LT.OR P3, PT, R0, 0x62, !P1 ;  /* 0x000000620000780c */ /* 0x000fc60004f61670 */
[----:B------:R4:W-:Y:S01]  /*fee0*/  @!P4 STG.E.U8 desc[UR36][R4.64+0x60], R15 ;  /* 0x0000600f0400c986 */ /* 0x0009e2000c101124 */
[----:B------:R-:W-:Y:S01]  /*fef0*/  ISETP.LT.OR P4, PT, R0, 0x69, !P2 ;  /* 0x000000690000780c */ /* 0x000fe20005781670 */
[----:B-----5:R-:W-:-:S04]  /*ff00*/  @!P5 IMAD R21, R228, R17, RZ ;  /* 0x00000011e415d224 */ /* 0x020fc800078e02ff */
[-C--:B0-----:R-:W-:Y:S01]  /*ff10*/  @!P0 IMAD R3, R227, R17.reuse, RZ ;  /* 0x00000011e3038224 */ /* 0x081fe200078e02ff */
        /* <DEDUP_REMOVED lines=10> */
[----:B----4-:R-:W-:-:S04]  /*ffc0*/  @!P5 IMAD R15, R224, R17, RZ ;  /* 0x00000011e00fd224 */ /* 0x010fc800078e02ff */
        /* <DEDUP_REMOVED lines=195> */
[-C--:B--2---:R-:W-:Y:S01]  /*10c00*/  @!P3 IMAD R21, R158, R17.reuse, RZ ;  /* 0x000000119e15b224 */ /* 0x084fe200078e02ff */
[----:B------:R2:W-:Y:S01]  /*10c10*/  @!P0 STG.E.U8 desc[UR36][R10.64+0xe8], R15 ;  /* 0x0000e80f0a008986 */ /* 0x0005e2000c101124 */
[C---:B------:R-:W-:Y:S02]  /*10c20*/  ISETP.LT.OR P0, PT, R0.reuse, 0xf1, !P1 ;  /* 0x000000f10000780c */ /* 0x040fe40004f01670 */
[----:B-1----:R-:W-:Y:S01]  /*10c30*/  @!P4 IMAD R3, R157, R17, RZ ;  /* 0x000000119d03c224 */ /* 0x002fe200078e02ff */
[----:B------:R1:W-:Y:S01]  /*10c40*/  @!P3 STG.E.U8 desc[UR36][R10.64+0xe9], R21 ;  /* 0x0000e9150a00b986 */ /* 0x0003e2000c101124 */
[----:B------:R-:W-:-:S03]  /*10c50*/  ISETP.LT.OR P3, PT, R0, 0xf2, !P1 ;  /* 0x000000f20000780c */ /* 0x000fc60004f61670 */
[----:B------:R4:W-:Y:S01]  /*10c60*/  @!P4 STG.E.U8 desc[UR36][R4.64+0xf0], R3 ;  /* 0x0000f0030400c986 */ /* 0x0009e2000c101124 */
[----:B------:R-:W-:Y:S01]  /*10c70*/  ISETP.LT.OR P4, PT, R0, 0xf9, !P2 ;  /* 0x000000f90000780c */ /* 0x000fe20005781670 */
[----:B---3--:R-:W-:-:S04]  /*10c80*/  @!P5 IMAD R23, R156, R17, RZ ;  /* 0x000000119c17d224 */ /* 0x008fc800078e02ff */
[-C--:B0-----:R-:W-:Y:S01]  /*10c90*/  @!P0 IMAD R13, R153, R17.reuse, RZ ;  /* 0x00000011990d8224 */ /* 0x081fe200078e02ff */
[----:B------:R0:W-:Y:S01]  /*10ca0*/  @!P5 STG.E.U8 desc[UR36][R4.64+0xf1], R23 ;  /* 0x0000f1170400d986 */ /* 0x0001e2000c101124 */
[----:B------:R-:W-:Y:S02]  /*10cb0*/  ISETP.LT.OR P2, PT, R0, 0xfa, !P2 ;  /* 0x000000fa0000780c */ /* 0x000fe40005741670 */
[-C--:B--2---:R-:W-:Y:S01]  /*10cc0*/  @!P3 IMAD R15, R152, R17.reuse, RZ ;  /* 0x00000011980fb224 */ /* 0x084fe200078e02ff */
[----:B------:R2:W-:Y:S01]  /*10cd0*/  @!P0 STG.E.U8 desc[UR36][R10.64+0xf0], R13 ;  /* 0x0000f00d0a008986 */ /* 0x0005e2000c101124 */
[----:B------:R-:W-:Y:S02]  /*10ce0*/  ISETP.GE.AND P0, PT, R154, 0x81, PT ;  /* 0x000000819a00780c */ /* 0x000fe40003f06270 */
[----:B-1----:R-:W-:Y:S01]  /*10cf0*/  @!P4 IMAD R21, R22, R17, RZ ;  /* 0x000000111615c224 */ /* 0x002fe200078e02ff */
[C---:B------:R-:W-:Y:S01]  /*10d00*/  ISETP.LT.OR P5, PT, R0.reuse, 0xf9, !P1 ;  /* 0x000000f90000780c */ /* 0x040fe20004fa1670 */
[----:B------:R1:W-:Y:S01]  /*10d10*/  @!P3 STG.E.U8 desc[UR36][R10.64+0xf1], R15 ;  /* 0x0000f10f0a00b986 */ /* 0x0003e2000c101124 */
[----:B------:R-:W-:-:S02]  /*10d20*/  ISETP.LT.OR P1, PT, R0, 0xfa, !P1 ;  /* 0x000000fa0000780c */ /* 0x000fc40004f21670 */
[C---:B------:R-:W-:Y:S01]  /*10d30*/  ISETP.LT.OR P3, PT, R0.reuse, 0x1, !P0 ;  /* 0x000000010000780c */ /* 0x040fe20004761670 */
[----:B------:R-:W-:Y:S01]  /*10d40*/  @!P4 STG.E.U8 desc[UR36][R4.64+0xf8], R21 ;  /* 0x0000f8150400c986 */ /* 0x000fe2000c101124 */
[----:B------:R-:W-:Y:S01]  /*10d50*/  ISETP.LT.OR P4, PT, R0, 0x2, !P0 ;  /* 0x000000020000780c */ /* 0x000fe20004781670 */
[----:B----4-:R-:W-:-:S05]  /*10d60*/  @!P2 IMAD R3, R20, R17, RZ ;  /* 0x000000111403a224 */ /* 0x010fca00078e02ff */
[----:B------:R3:W-:Y:S01]  /*10d70*/  @!P2 STG.E.U8 desc[UR36][R4.64+0xf9], R3 ;  /* 0x0000f9030400a986 */ /* 0x0007e2000c101124 */
[-C--:B0-----:R-:W-:Y:S02]  /*10d80*/  @!P5 IMAD R23, R14, R17.reuse, RZ ;  /* 0x000000110e17d224 */ /* 0x081fe400078e02ff */
[-C--:B--2---:R-:W-:Y:S01]  /*10d90*/  @!P1 IMAD R13, R12, R17.reuse, RZ ;  /* 0x000000110c0d9224 */ /* 0x084fe200078e02ff */
[----:B------:R-:W-:Y:S01]  /*10da0*/  ISETP.GE.AND P2, PT, R154, 0x89, PT ;  /* 0x000000899a00780c */ /* 0x000fe20003f46270 */
[-C--:B-1----:R-:W-:Y:S02]  /*10db0*/  @!P3 IMAD R15, R24, R17.reuse, RZ ;  /* 0x00000011180fb224 */ /* 0x082fe400078e02ff */
[----:B------:R-:W-:Y:S01]  /*10dc0*/  @!P4 IMAD R25, R25, R17, RZ ;  /* 0x000000111919c224 */ /* 0x000fe200078e02ff */
[----:B------:R-:W-:Y:S01]  /*10dd0*/  @!P5 STG.E.U8 desc[UR36][R10.64+0xf8], R23 ;  /* 0x0000f8170a00d986 */ /* 0x000fe2000c101124 */
[----:B------:R-:W-:-:S03]  /*10de0*/  ISETP.LT.OR P5, PT, R0, 0x1, !P2 ;  /* 0x000000010000780c */ /* 0x000fc600057a1670 */
[----:B------:R-:W-:Y:S01]  /*10df0*/  @!P1 STG.E.U8 desc[UR36][R10.64+0xf9], R13 ;  /* 0x0000f90d0a009986 */ /* 0x000fe2000c101124 */
[----:B------:R-:W-:-:S03]  /*10e00*/  ISETP.LT.OR P1, PT, R0, 0x2, !P2 ;  /* 0x000000020000780c */ /* 0x000fc60005721670 */
[----:B------:R-:W-:Y:S01]  /*10e10*/  @!P3 STG.E.U8 desc[UR36][R6.64], R15 ;  /* 0x0000000f0600b986 */ /* 0x000fe2000c101124 */
[----:B------:R-:W-:-:S03]  /*10e20*/  ISETP.LT.OR P3, PT, R0, 0x9, !P0 ;  /* 0x000000090000780c */ /* 0x000fc60004761670 */
[----:B------:R-:W-:Y:S01]  /*10e30*/  @!P4 STG.E.U8 desc[UR36][R6.64+0x1], R25 ;  /* 0x000001190600c986 */ /* 0x000fe2000c101124 */
[----:B------:R-:W-:Y:S01]  /*10e40*/  ISETP.LT.OR P4, PT, R0, 0xa, !P0 ;  /* 0x0000000a0000780c */ /* 0x000fe20004781670 */
[----:B---3--:R-:W-:-:S04]  /*10e50*/  @!P5 IMAD R3, R26, R17, RZ ;  /* 0x000000111a03d224 */ /* 0x008fc800078e02ff */
[----:B------:R-:W-:-:S04]  /*10e60*/  @!P1 IMAD R27, R27, R17, RZ ;  /* 0x000000111b1b9224 */ /* 0x000fc800078e02ff */
[-C--:B------:R-:W-:Y:S01]  /*10e70*/  @!P3 IMAD R5, R28, R17.reuse, RZ ;  /* 0x000000111c05b224 */ /* 0x080fe200078e02ff */
[----:B------:R0:W-:Y:S03]  /*10e80*/  @!P5 STG.E.U8 desc[UR36][R8.64], R3 ;  /* 0x000000030800d986 */ /* 0x0001e6000c101124 */
[----:B------:R-:W-:Y:S01]  /*10e90*/  @!P4 IMAD R29, R29, R17, RZ ;  /* 0x000000111d1dc224 */ /* 0x000fe200078e02ff */
[----:B------:R-:W-:Y:S01]  /*10ea0*/  @!P1 STG.E.U8 desc[UR36][R8.64+0x1], R27 ;  /* 0x0000011b08009986 */ /* 0x000fe2000c101124 */
[C---:B------:R-:W-:Y:S02]  /*10eb0*/  ISETP.LT.OR P5, PT, R0.reuse, 0x9, !P2 ;  /* 0x000000090000780c */ /* 0x040fe400057a1670 */
[C---:B------:R-:W-:Y:S01]  /*10ec0*/  ISETP.LT.OR P1, PT, R0.reuse, 0xa, !P2 ;  /* 0x0000000a0000780c */ /* 0x040fe20005721670 */
[----:B------:R-:W-:Y:S01]  /*10ed0*/  @!P3 STG.E.U8 desc[UR36][R6.64+0x8], R5 ;  /* 0x000008050600b986 */ /* 0x000fe2000c101124 */
[----:B------:R-:W-:-:S03]  /*10ee0*/  ISETP.LT.OR P3, PT, R0, 0x11, !P0 ;  /* 0x000000110000780c */ /* 0x000fc60004761670 */
[----:B------:R-:W-:Y:S01]  /*10ef0*/  @!P4 STG.E.U8 desc[UR36][R6.64+0x9], R29 ;  /* 0x0000091d0600c986 */ /* 0x000fe2000c101124 */
[----:B------:R-:W-:-:S05]  /*10f00*/  ISETP.LT.OR P4, PT, R0, 0x12, !P0 ;  /* 0x000000120000780c */ /* 0x000fca0004781670 */
[-C--:B0-----:R-:W-:Y:S02]  /*10f10*/  @!P5 IMAD R3, R30, R17.reuse, RZ ;  /* 0x000000111e03d224 */ /* 0x081fe400078e02ff */
[-C--:B------:R-:W-:Y:S02]  /*10f20*/  @!P1 IMAD R31, R31, R17.reuse, RZ ;  /* 0x000000111f1f9224 */ /* 0x080fe400078e02ff */
[-C--:B------:R-:W-:Y:S01]  /*10f30*/  @!P3 IMAD R11, R32, R17.reuse, RZ ;  /* 0x00000011200bb224 */ /* 0x080fe200078e02ff */
[----:B------:R0:W-:Y:S03]  /*10f40*/  @!P5 STG.E.U8 desc[UR36][R8.64+0x8], R3 ;  /* 0x000008030800d986 */ /* 0x0001e6000c101124 */
[----:B------:R-:W-:Y:S01]  /*10f50*/  @!P4 IMAD R33, R33, R17, RZ ;  /* 0x000000112121c224 */ /* 0x000fe200078e02ff */
[----:B------:R-:W-:Y:S01]  /*10f60*/  @!P1 STG.E.U8 desc[UR36][R8.64+0x9], R31 ;  /* 0x0000091f08009986 */ /* 0x000fe2000c101124 */
[----:B------:R-:W-:-:S02]  /*10f70*/  ISETP.LT.OR P5, PT, R0, 0x11, !P2 ;  /* 0x000000110000780c */ /* 0x000fc400057a1670 */
        /* <DEDUP_REMOVED lines=301> */
[----:B------:R1:W-:Y:S01]  /*12250*/  @!P3 STG.E.U8 desc[UR36][R6.64+0xd8], R5 ;  /* 0x0000d8050600b986 */ /* 0x0003e2000c101124 */
        /* <DEDUP_REMOVED lines=15> */
[-C--:B-1----:R-:W-:Y:S02]  /*12350*/  @!P5 IMAD R5, R138, R17.reuse, RZ ;  /* 0x000000118a05d224 */ /* 0x082fe400078e02ff */
[-C--:B------:R-:W-:Y:S02]  /*12360*/  @!P1 IMAD R139, R139, R17.reuse, RZ ;  /* 0x000000118b8b9224 */ /* 0x080fe400078e02ff */
[-C--:B0-----:R-:W-:Y:S01]  /*12370*/  @!P3 IMAD R3, R140, R17.reuse, RZ ;  /* 0x000000118c03b224 */ /* 0x081fe200078e02ff */
[----:B------:R0:W-:Y:S03]  /*12380*/  @!P5 STG.E.U8 desc[UR36][R8.64+0xe0], R5 ;  /* 0x0000e0050800d986 */ /* 0x0001e6000c101124 */
[----:B------:R-:W-:Y:S01]  /*12390*/  @!P4 IMAD R141, R141, R17, RZ ;  /* 0x000000118d8dc224 */ /* 0x000fe200078e02ff */
[----:B------:R-:W-:Y:S01]  /*123a0*/  @!P1 STG.E.U8 desc[UR36][R8.64+0xe1], R139 ;  /* 0x0000e18b08009986 */ /* 0x000fe2000c101124 */
[----:B------:R-:W-:-:S03]  /*123b0*/  ISETP.LT.OR P1, PT, R0, 0xe9, !P2 ;  /* 0x000000e90000780c */ /* 0x000fc60005721670 */
[----:B------:R1:W-:Y:S01]  /*123c0*/  @!P3 STG.E.U8 desc[UR36][R6.64+0xe8], R3 ;  /* 0x0000e8030600b986 */ /* 0x0003e2000c101124 */
[----:B------:R-:W-:-:S03]  /*123d0*/  ISETP.LT.OR P3, PT, R0, 0xea, !P2 ;  /* 0x000000ea0000780c */ /* 0x000fc60005761670 */
[----:B------:R-:W-:Y:S01]  /*123e0*/  @!P4 STG.E.U8 desc[UR36][R6.64+0xe9], R141 ;  /* 0x0000e98d0600c986 */ /* 0x000fe2000c101124 */
[C---:B------:R-:W-:Y:S02]  /*123f0*/  ISETP.LT.OR P4, PT, R0.reuse, 0xf2, !P0 ;  /* 0x000000f20000780c */ /* 0x040fe40004781670 */
[----:B------:R-:W-:-:S03]  /*12400*/  ISETP.LT.OR P5, PT, R0, 0xf1, !P0 ;  /* 0x000000f10000780c */ /* 0x000fc600047a1670 */
[----:B--2---:R-:W-:-:S04]  /*12410*/  @!P1 IMAD R11, R142, R17, RZ ;  /* 0x000000118e0b9224 */ /* 0x004fc800078e02ff */
[----:B------:R-:W-:-:S04]  /*12420*/  @!P3 IMAD R143, R143, R17, RZ ;  /* 0x000000118f8fb224 */ /* 0x000fc800078e02ff */
[-C--:B------:R-:W-:Y:S02]  /*12430*/  @!P4 IMAD R145, R145, R17.reuse, RZ ;  /* 0x000000119191c224 */ /* 0x080fe400078e02ff */
[----:B0-----:R-:W-:Y:S01]  /*12440*/  @!P5 IMAD R5, R144, R17, RZ ;  /* 0x000000119005d224 */ /* 0x001fe200078e02ff */
[----:B------:R0:W-:Y:S01]  /*12450*/  @!P1 STG.E.U8 desc[UR36][R8.64+0xe8], R11 ;  /* 0x0000e80b08009986 */ /* 0x0001e2000c101124 */
[----:B------:R-:W-:-:S03]  /*12460*/  ISETP.LT.OR P1, PT, R0, 0xf1, !P2 ;  /* 0x000000f10000780c */ /* 0x000fc60005721670 */
[----:B------:R-:W-:Y:S01]  /*12470*/  @!P3 STG.E.U8 desc[UR36][R8.64+0xe9], R143 ;  /* 0x0000e98f0800b986 */ /* 0x000fe2000c101124 */
[----:B------:R-:W-:-:S03]  /*12480*/  ISETP.LT.OR P3, PT, R0, 0xf9, !P0 ;  /* 0x000000f90000780c */ /* 0x000fc60004761670 */
[----:B------:R-:W-:Y:S01]  /*12490*/  @!P4 STG.E.U8 desc[UR36][R6.64+0xf1], R145 ;  /* 0x0000f1910600c986 */ /* 0x000fe2000c101124 */
[C---:B------:R-:W-:Y:S02]  /*124a0*/  ISETP.LT.OR P4, PT, R0.reuse, 0xf2, !P2 ;  /* 0x000000f20000780c */ /* 0x040fe40005781670 */
[C---:B------:R-:W-:Y:S01]  /*124b0*/  ISETP.LT.OR P0, PT, R0.reuse, 0xfa, !P0 ;  /* 0x000000fa0000780c */ /* 0x040fe20004701670 */
[----:B------:R2:W-:Y:S01]  /*124c0*/  @!P5 STG.E.U8 desc[UR36][R6.64+0xf0], R5 ;  /* 0x0000f0050600d986 */ /* 0x0005e2000c101124 */
[C---:B------:R-:W-:Y:S02]  /*124d0*/  ISETP.LT.OR P5, PT, R0.reuse, 0xf9, !P2 ;  /* 0x000000f90000780c */ /* 0x040fe400057a1670 */
[----:B------:R-:W-:Y:S01]  /*124e0*/  ISETP.LT.OR P2, PT, R0, 0xfa, !P2 ;  /* 0x000000fa0000780c */ /* 0x000fe20005741670 */
[-C--:B-1----:R-:W-:Y:S02]  /*124f0*/  @!P1 IMAD R3, R146, R17.reuse, RZ ;  /* 0x0000001192039224 */ /* 0x082fe400078e02ff */
[----:B0-----:R-:W-:-:S04]  /*12500*/  @!P3 IMAD R11, R148, R17, RZ ;  /* 0x00000011940bb224 */ /* 0x001fc800078e02ff */
[-C--:B------:R-:W-:Y:S02]  /*12510*/  @!P4 IMAD R147, R147, R17.reuse, RZ ;  /* 0x000000119393c224 */ /* 0x080fe400078e02ff */
[-C--:B------:R-:W-:Y:S02]  /*12520*/  @!P0 IMAD R149, R149, R17.reuse, RZ ;  /* 0x0000001195958224 */ /* 0x080fe400078e02ff */
[-C--:B--2---:R-:W-:Y:S02]  /*12530*/  @!P5 IMAD R5, R150, R17.reuse, RZ ;  /* 0x000000119605d224 */ /* 0x084fe400078e02ff */
[----:B------:R-:W-:Y:S01]  /*12540*/  @!P2 IMAD R151, R151, R17, RZ ;  /* 0x000000119797a224 */ /* 0x000fe200078e02ff */
[----:B------:R0:W-:Y:S04]  /*12550*/  @!P1 STG.E.U8 desc[UR36][R8.64+0xf0], R3 ;  /* 0x0000f00308009986 */ /* 0x0001e8000c101124 */
[----:B------:R0:W-:Y:S04]  /*12560*/  @!P4 STG.E.U8 desc[UR36][R8.64+0xf1], R147 ;  /* 0x0000f1930800c986 */ /* 0x0001e8000c101124 */
[----:B------:R0:W-:Y:S04]  /*12570*/  @!P3 STG.E.U8 desc[UR36][R6.64+0xf8], R11 ;  /* 0x0000f80b0600b986 */ /* 0x0001e8000c101124 */
[----:B------:R0:W-:Y:S04]  /*12580*/  @!P0 STG.E.U8 desc[UR36][R6.64+0xf9], R149 ;  /* 0x0000f99506008986 */ /* 0x0001e8000c101124 */
[----:B------:R0:W-:Y:S04]  /*12590*/  @!P5 STG.E.U8 desc[UR36][R8.64+0xf8], R5 ;  /* 0x0000f8050800d986 */ /* 0x0001e8000c101124 */
[----:B------:R0:W-:Y:S02]  /*125a0*/  @!P2 STG.E.U8 desc[UR36][R8.64+0xf9], R151 ;  /* 0x0000f9970800a986 */ /* 0x0001e4000c101124 */
.L_x_548:
[----:B------:R-:W-:Y:S05]  /*125b0*/  BSYNC B0 ;  /* 0x0000000000007941 */ /* 0x000fea0003800000 */
.L_x_34:
[----:B0-----:R-:W2:Y:S04]  /*125c0*/  LDL.LU R3, [R1+0x200] ;  /* 0x0002000001037983 */ /* 0x001ea80000300800 */
[----:B------:R-:W2:Y:S01]  /*125d0*/  LDL.LU R2, [R1+0x204] ;  /* 0x0002040001027983 */ /* 0x000ea20000300800 */
[----:B------:R-:W-:Y:S01]  /*125e0*/  ULDC UR4, c[0x0][0xc] ;  /* 0x0000030000047ab9 */ /* 0x000fe20000000800 */
[----:B------:R-:W-:Y:S01]  /*125f0*/  ULDC UR5, c[0x0][0x10] ;  /* 0x0000040000057ab9 */ /* 0x000fe20000000800 */
[----:B------:R-:W2:Y:S01]  /*12600*/  LDC R5, c[0x0][0x14] ;  /* 0x00000500ff057b82 */ /* 0x000ea20000000800 */
[----:B------:R-:W-:Y:S01]  /*12610*/  UIMAD.WIDE.U32 UR4, UR4, UR5, URZ ;  /* 0x00000005040472a5 */ /* 0x000fe2000f8e003f */
[----:B------:R-:W-:Y:S01]  /*12620*/  PRMT R0, RZ, 0x7610, R0 ;  /* 0x00007610ff007816 */ /* 0x000fe20000000000 */
[----:B------:R-:W-:Y:S01]  /*12630*/  UMOV UR42, 0xffffffff ;  /* 0xffffffff002a7882 */ /* 0x000fe20000000000 */
[----:B------:R-:W-:-:S03]  /*12640*/  UMOV UR43, 0xffffffff ;  /* 0xffffffff002b7882 */ /* 0x000fc60000000000 */
[----:B--2---:R-:W-:-:S04]  /*12650*/  IMAD.WIDE.U32 R2, R5, UR4, R2 ;  /* 0x0000000405027c25 */ /* 0x004fc8000f8e0002 */
[----:B------:R-:W-:Y:S01]  /*12660*/  IMAD R5, R5, UR5, RZ ;  /* 0x0000000505057c24 */ /* 0x000fe2000f8e02ff */
[----:B------:R-:W-:Y:S01]  /*12670*/  ULDC.64 UR4, c[0x0][0x650] ;  /* 0x0001940000047ab9 */ /* 0x000fe20000000a00 */
[----:B-1-3--:R-:W-:Y:S01]  /*12680*/  IMAD.MOV.U32 R6, RZ, RZ, R2 ;  /* 0x000000ffff067224 */ /* 0x00afe200078e0002 */
[----:B------:R-:W-:Y:S01]  /*12690*/  ISETP.GE.U32.AND P0, PT, R2, UR4, PT ;  /* 0x0000000402007c0c */ /* 0x000fe2000bf06070 */
[----:B------:R-:W-:-:S05]  /*126a0*/  IMAD.IADD R4, R3, 0x1, R5 ;  /* 0x0000000103047824 */ /* 0x000fca00078e0205 */
[----:B------:R0:W-:Y:S01]  /*126b0*/  STL [R1+0x200], R4 ;  /* 0x0002000401007387 */ /* 0x0001e20000100800 */
[----:B------:R-:W-:-:S03]  /*126c0*/  ISETP.GE.U32.AND.EX P0, PT, R4, UR5, PT, P0 ;  /* 0x0000000504007c0c */ /* 0x000fc6000bf06100 */
[----:B------:R0:W-:Y:S10]  /*126d0*/  STL [R1+0x204], R6 ;  /* 0x0002040601007387 */ /* 0x0001f40000100800 */
[----:B0-----:R-:W-:Y:S05]  /*126e0*/  @P0 BRA `(.L_x_549) ;  /* 0x0000000400880947 */ /* 0x001fea0003800000 */
[----:B------:R-:W0:Y:S01]  /*126f0*/  S2UR UR6, SR_CTAID.X ;  /* 0x00000000000679c3 */ /* 0x000e220000002500 */
[----:B------:R-:W-:Y:S01]  /*12700*/  ULDC.64 UR12, c[0x0][0x628] ;  /* 0x00018a00000c7ab9 */ /* 0x000fe20000000a00 */
[----:B------:R-:W-:Y:S01]  /*12710*/  ULDC UR4, c[0x0][0x150] ;  /* 0x0000540000047ab9 */ /* 0x000fe20000000800 */
[----:B------:R-:W-:Y:S01]  /*12720*/  ISETP.NE.U32.AND P0, PT, RZ, UR12, PT ;  /* 0x0000000cff007c0c */ /* 0x000fe2000bf05070 */
[----:B------:R-:W-:Y:S01]  /*12730*/  ULDC UR15, c[0x0][0x630] ;  /* 0x00018c00000f7ab9 */ /* 0x000fe20000000800 */
[----:B------:R-:W-:Y:S01]  /*12740*/  R2UR UR16, R6 ;  /* 0x00000000061072ca */ /* 0x000fe200000e0000 */
[----:B------:R-:W-:Y:S01]  /*12750*/  ULDC UR19, c[0x0][0x154] ;  /* 0x0000550000137ab9 */ /* 0x000fe20000000800 */
[----:B------:R-:W-:Y:S01]  /*12760*/  ISETP.NE.AND.EX P0, PT, RZ, UR13, PT, P0 ;  /* 0x0000000dff007c0c */ /* 0x000fe2000bf05300 */
[----:B------:R-:W1:Y:S01]  /*12770*/  S2UR UR18, SR_CTAID.Y ;  /* 0x00000000001279c3 */ /* 0x000e620000002600 */
[----:B------:R-:W-:Y:S02]  /*12780*/  R2UR UR17, R4 ;  /* 0x00000000041172ca */ /* 0x000fe400000e0000 */
[----:B------:R-:W-:-:S02]  /*12790*/  R2UR UR10, R6 ;  /* 0x00000000060a72ca */ /* 0x000fc400000e0000 */
[----:B------:R-:W-:Y:S02]  /*127a0*/  R2UR UR11, R4 ;  /* 0x00000000040b72ca */ /* 0x000fe400000e0000 */
[----:B0-----:R-:W-:-:S05]  /*127b0*/  I2FP.F32.U32 R0, UR6 ;  /* 0x0000000600007c45 */ /* 0x001fca0008201000 */
[----:B------:R-:W-:-:S04]  /*127c0*/  FMUL R0, R0, UR4 ;  /* 0x0000000400007c20 */ /* 0x000fc80008400000 */
[----:B------:R0:W2:Y:S01]  /*127d0*/  F2I.U32.TRUNC.NTZ R2, R0 ;  /* 0x0000000000027305 */ /* 0x0000a2000020f000 */
[----:B-1----:R-:W-:Y:S05]  /*127e0*/  @!P0 BRA `(.L_x_550) ;  /* 0x0000000000308947 */ /* 0x002fea0003800000 */
        /* <DEDUP_REMOVED lines=12> */
.L_x_550:
[----:B------:R-:W-:Y:S01]  /*128b0*/  USHF.R.U64 UR43, UR10, UR15, UR11 ;  /* 0x0000000f0a2b7299 */ /* 0x000fe2000800120b */
[----:B0-----:R-:W-:Y:S01]  /*128c0*/  I2FP.F32.U32 R0, UR18 ;  /* 0x0000001200007c45 */ /* 0x001fe20008201000 */
[----:B------:R-:W-:Y:S02]  /*128d0*/  USHF.R.U32.HI UR4, URZ, UR15, UR11 ;  /* 0x0000000f3f047299 */ /* 0x000fe4000801160b */
[----:B------:R-:W-:Y:S02]  /*128e0*/  UIADD3 UR10, UP0, URZ, -UR43, URZ ;  /* 0x8000002b3f0a7290 */ /* 0x000fe4000ff1e03f */
[----:B------:R-:W-:Y:S01]  /*128f0*/  FMUL R0, R0, UR19 ;  /* 0x0000001300007c20 */ /* 0x000fe20008400000 */
[----:B------:R-:W-:Y:S01]  /*12900*/  ULDC.64 UR12, c[0x0][0x620] ;  /* 0x00018800000c7ab9 */ /* 0x000fe20000000a00 */
[----:B------:R-:W-:Y:S01]  /*12910*/  UIADD3.X UR4, URZ, ~UR4, URZ, UP0, !UPT ;  /* 0x800000043f047290 */ /* 0x000fe200087fe43f */
[----:B------:R-:W-:Y:S01]  /*12920*/  UMOV UR8, UR16 ;  /* 0x0000001000087c82 */ /* 0x000fe20008000000 */
[----:B------:R-:W-:-:S02]  /*12930*/  UMOV UR9, UR17 ;  /* 0x0000001100097c82 */ /* 0x000fc40008000000 */
[----:B------:R-:W-:Y:S01]  /*12940*/  UIMAD UR4, UR4, UR12, URZ ;  /* 0x0000000c040472a4 */ /* 0x000fe2000f8e023f */
[----:B------:R-:W0:Y:S01]  /*12950*/  F2I.U32.TRUNC.NTZ R0, R0 ;  /* 0x0000000000007305 */ /* 0x000e22000020f000 */
[----:B------:R-:W-:Y:S01]  /*12960*/  UIMAD.WIDE.U32 UR8, UR10, UR12, UR8 ;  /* 0x0000000c0a0872a5 */ /* 0x000fe2000f8e0008 */
[----:B--2---:R-:W-:Y:S01]  /*12970*/  R2UR UR12, R2 ;  /* 0x00000000020c72ca */ /* 0x004fe200000e0000 */
[----:B------:R-:W-:Y:S01]  /*12980*/  UIMAD UR10, UR10, UR13, UR4 ;  /* 0x0000000d0a0a72a4 */ /* 0x000fe2000f8e0204 */
[----:B------:R-:W-:Y:S01]  /*12990*/  ULDC UR11, c[0x0][0x618] ;  /* 0x00018600000b7ab9 */ /* 0x000fe20000000800 */
[----:B------:R-:W-:Y:S02]  /*129a0*/  ULDC UR21, c[0x0][0x658] ;  /* 0x0001960000157ab9 */ /* 0x000fe40000000800 */
[----:B------:R-:W-:Y:S01]  /*129b0*/  UIADD3 UR9, UR9, UR10, URZ ;  /* 0x0000000a09097290 */ /* 0x000fe2000fffe03f */
[----:B------:R-:W-:Y:S01]  /*129c0*/  UMOV UR15, 0xffffffff ;  /* 0xffffffff000f7882 */ /* 0x000fe20000000000 */
[----:B------:R-:W-:Y:S01]  /*129d0*/  ULDC.64 UR4, c[0x0][0x640] ;  /* 0x0001900000047ab9 */ /* 0x000fe20000000a00 */
[----:B------:R-:W-:Y:S01]  /*129e0*/  USHF.L.U32 UR15, UR15, UR21, URZ ;  /* 0x000000150f0f7299 */ /* 0x000fe2000800063f */
[----:B------:R-:W-:Y:S01]  /*129f0*/  ISETP.NE.U32.AND P0, PT, RZ, UR4, PT ;  /* 0x00000004ff007c0c */ /* 0x000fe2000bf05070 */
[----:B------:R-:W-:-:S02]  /*12a00*/  USHF.R.U64 UR16, UR8, UR11, UR9 ;  /* 0x0000000b08107299 */ /* 0x000fc40008001209 */
[----:B------:R-:W-:Y:S01]  /*12a10*/  USHF.R.U32.HI UR8, URZ, UR11, UR9 ;  /* 0x0000000b3f087299 */ /* 0x000fe20008011609 */
[----:B0-----:R-:W-:Y:S01]  /*12a20*/  R2UR UR14, R0 ;  /* 0x00000000000e72ca */ /* 0x001fe200000e0000 */
[----:B------:R-:W-:Y:S01]  /*12a30*/  ULDC UR17, c[0x0][0x608] ;  /* 0x0001820000117ab9 */ /* 0x000fe20000000800 */
[----:B------:R-:W-:Y:S01]  /*12a40*/  ULOP3.LUT UR41, URZ, UR15, URZ, 0x33, !UPT ;  /* 0x0000000f3f297292 */ /* 0x000fe2000f8e333f */
[----:B------:R-:W-:Y:S01]  /*12a50*/  ISETP.NE.AND.EX P0, PT, RZ, UR5, PT, P0 ;  /* 0x00000005ff007c0c */ /* 0x000fe2000bf05300 */
[----:B------:R-:W-:Y:S02]  /*12a60*/  USHF.R.U64 UR15, UR16, UR17, UR8 ;  /* 0x00000011100f7299 */ /* 0x000fe40008001208 */
[----:B------:R-:W-:Y:S02]  /*12a70*/  USHF.R.U32.HI UR8, URZ, UR17, UR8 ;  /* 0x000000113f087299 */ /* 0x000fe40008011608 */
[----:B------:R-:W-:Y:S02]  /*12a80*/  UIADD3 UR12, -UR12, URZ, URZ ;  /* 0x0000003f0c0c7290 */ /* 0x000fe4000fffe13f */
[----:B------:R-:W-:Y:S01]  /*12a90*/  USHF.R.U64 UR17, UR15, UR21, UR8 ;  /* 0x000000150f117299 */ /* 0x000fe20008001208 */
[----:B------:R-:W-:Y:S01]  /*12aa0*/  UMOV UR19, 0x1 ;  /* 0x0000000100137882 */ /* 0x000fe20000000000 */
[----:B------:R-:W-:Y:S01]  /*12ab0*/  ULDC UR13, c[0x0][0x144] ;  /* 0x00005100000d7ab9 */ /* 0x000fe20000000800 */
[----:B------:R-:W-:Y:S01]  /*12ac0*/  ULDC UR7, c[0x0][0x600] ;  /* 0x0001800000077ab9 */ /* 0x000fe20000000800 */
[----:B------:R-:W-:-:S02]  /*12ad0*/  USHF.L.U32 UR24, UR19, UR21, URZ ;  /* 0x0000001513187299 */ /* 0x000fc4000800063f */
[----:B------:R-:W-:Y:S02]  /*12ae0*/  USHF.R.U32.HI UR8, URZ, UR21, UR8 ;  /* 0x000000153f087299 */ /* 0x000fe40008011608 */
[----:B------:R-:W-:Y:S02]  /*12af0*/  UIMAD UR21, UR13, UR12, UR6 ;  /* 0x0000000c0d1572a4 */ /* 0x000fe4000f8e0206 */
[----:B------:R-:W-:Y:S02]  /*12b00*/  UIADD3 UR20, UR7, -0x1, URZ ;  /* 0xffffffff07147890 */ /* 0x000fe4000fffe03f */
[----:B------:R-:W-:Y:S01]  /*12b10*/  UIADD3 UR19, -UR14, URZ, URZ ;  /* 0x0000003f0e137290 */ /* 0x000fe2000fffe13f */
[----:B------:R-:W-:Y:S01]  /*12b20*/  ULDC UR25, c[0x0][0x148] ;  /* 0x0000520000197ab9 */ /* 0x000fe20000000800 */
[----:B------:R-:W-:Y:S01]  /*12b30*/  ULDC UR22, c[0x0][0x648] ;  /* 0x0001920000167ab9 */ /* 0x000fe20000000800 */
[----:B------:R-:W-:Y:S01]  /*12b40*/  ULDC UR23, c[0x0][0x638] ;  /* 0x00018e0000177ab9 */ /* 0x000fe20000000800 */
        /* <DEDUP_REMOVED lines=14> */
.L_x_551:
[----:B------:R-:W-:Y:S01]  /*12c30*/  UISETP.NE.AND UP0, UPT, UR46, URZ, UPT ;  /* 0x0000003f2e00728c */ /* 0x000fe2000bf05270 */
[----:B------:R-:W-:Y:S01]  /*12c40*/  MOV R0, 0x1 ;  /* 0x0000000100007802 */ /* 0x000fe20000000f00 */
[----:B------:R-:W-:Y:S02]  /*12c50*/  USHF.R.U64 UR4, UR6, UR22, UR8 ;  /* 0x0000001606047299 */ /* 0x000fe40008001208 */
[----:B------:R-:W-:Y:S02]  /*12c60*/  ULOP3.LUT UR41, UR15, UR41, URZ, 0xc0, !UPT ;  /* 0x000000290f297292 */ /* 0x000fe4000f8ec03f */
[----:B------:R-:W-:Y:S02]  /*12c70*/  UIADD3 UR5, -UR4, URZ, URZ ;  /* 0x0000003f04057290 */ /* 0x000fe4000fffe13f */
[----:B------:R-:W-:Y:S02]  /*12c80*/  UIMAD UR41, UR24, UR4, UR41 ;  /* 0x00000004182972a4 */ /* 0x000fe4000f8e0229 */
[----:B------:R-:W-:-:S02]  /*12c90*/  ULOP3.LUT UR16, UR16, UR20, URZ, 0xc0, !UPT ;  /* 0x0000001410107292 */ /* 0x000fc4000f8ec03f */
[----:B------:R-:W-:Y:S02]  /*12ca0*/  @UP0 UIMAD UR21, UR25, UR19, UR18 ;  /* 0x00000013191502a4 */ /* 0x000fe4000f8e0212 */
[----:B------:R-:W-:-:S03]  /*12cb0*/  UIMAD UR4, UR5, UR23, UR17 ;  /* 0x00000017050472a4 */ /* 0x000fc6000f8e0211 */
[----:B------:R-:W-:Y:S01]  /*12cc0*/  ULDC UR5, c[0x0][0x610] ;  /* 0x0001840000057ab9 */ /* 0x000fe20000000800 */
[----:B------:R-:W-:Y:S02]  /*12cd0*/  UIMAD UR4, UR4, UR7, UR16 ;  /* 0x00000007040472a4 */ /* 0x000fe4000f8e0210 */
[----:B------:R-:W-:-:S04]  /*12ce0*/  UIMAD UR41, UR41, UR5, UR21 ;  /* 0x00000005292972a4 */ /* 0x000fc8000f8e0215 */
[----:B------:R-:W-:Y:S02]  /*12cf0*/  USEL UR42, UR4, UR41, !UP0 ;  /* 0x00000029042a7287 */ /* 0x000fe4000c000000 */
[----:B------:R-:W-:-:S12]  /*12d00*/  USEL UR41, UR41, UR4, !UP0 ;  /* 0x0000000429297287 */ /* 0x000fd8000c000000 */
.L_x_549:
[----:B------:R-:W-:-:S13]  /*12d10*/  LOP3.LUT P0, RZ, R0, 0xff, RZ, 0xc0, !PT ;  /* 0x000000ff00ff7812 */ /* 0x000fda000780c0ff */
[----:B------:R-:W-:Y:S05]  /*12d20*/  @P0 BRA `(.L_x_552) ;  /* 0xfffffee4008c0947 */ /* 0x000fea000383ffff */
[----:B------:R-:W-:Y:S05]  /*12d30*/  EXIT ;  /* 0x000000000000794d */ /* 0x000fea0003800000 */
.L_x_7:
[----:B------:R-:W2:Y:S01]  /*12d40*/  LDL R5, [R1+0x204] ;  /* 0x0002040001057983 */ /* 0x000ea20000100800 */
[----:B------:R-:W-:-:S03]  /*12d50*/  ULDC.64 UR4, c[0x0][0x650] ;  /* 0x0001940000047ab9 */ /* 0x000fc60000000a00 */
[----:B------:R-:W3:Y:S01]  /*12d60*/  LDL R3, [R1+0x200] ;  /* 0x0002000001037983 */ /* 0x000ee20000100800 */
[----:B------:R-:W-:Y:S01]  /*12d70*/  PRMT R0, RZ, 0x7610, R0 ;  /* 0x00007610ff007816 */ /* 0x000fe20000000000 */
[----:B------:R-:W-:Y:S02]  /*12d80*/  IMAD.MOV.U32 R4, RZ, RZ, -0x1 ;  /* 0xffffffffff047424 */ /* 0x000fe400078e00ff */
[----:B------:R-:W-:Y:S02]  /*12d90*/  IMAD.MOV.U32 R2, RZ, RZ, -0x1 ;  /* 0xffffffffff027424 */ /* 0x000fe400078e00ff */
[----:B------:R-:W-:Y:S01]  /*12da0*/  IMAD.MOV.U32 R11, RZ, RZ, -0x1 ;  /* 0xffffffffff0b7424 */ /* 0x000fe200078e00ff */
[----:B--2---:R-:W-:-:S04]  /*12db0*/  ISETP.GE.U32.AND P0, PT, R5, UR4, PT ;  /* 0x0000000405007c0c */ /* 0x004fc8000bf06070 */
[----:B---3--:R-:W-:-:S13]  /*12dc0*/  ISETP.GE.U32.AND.EX P0, PT, R3, UR5, PT, P0 ;  /* 0x0000000503007c0c */ /* 0x008fda000bf06100 */
        /* <DEDUP_REMOVED lines=21> */
.L_x_554:
[----:B------:R-:W-:Y:S01]  /*12f20*/  USHF.R.U64 UR4, UR14, UR19, UR15 ;  /* 0x000000130e047299 */ /* 0x000fe2000800120f */
[----:B------:R-:W-:Y:S01]  /*12f30*/  R2UR UR7, R3 ;  /* 0x00000000030772ca */ /* 0x000fe200000e0000 */
[----:B------:R-:W-:Y:S02]  /*12f40*/  USHF.R.U32.HI UR5, URZ, UR19, UR15 ;  /* 0x000000133f057299 */ /* 0x000fe4000801160f */
[----:B------:R-:W-:Y:S01]  /*12f50*/  UIADD3 UR13, UP0, URZ, -UR4, URZ ;  /* 0x800000043f0d7290 */ /* 0x000fe2000ff1e03f */
[----:B------:R-:W-:Y:S01]  /*12f60*/  ULDC.64 UR14, c[0x0][0x620] ;  /* 0x00018800000e7ab9 */ /* 0x000fe20000000a00 */
[----:B------:R-:W-:Y:S02]  /*12f70*/  UMOV UR6, UR20 ;  /* 0x0000001400067c82 */ /* 0x000fe40008000000 */
[----:B------:R-:W-:Y:S02]  /*12f80*/  UIADD3.X UR5, URZ, ~UR5, URZ, UP0, !UPT ;  /* 0x800000053f057290 */ /* 0x000fe400087fe43f */
[----:B------:R-:W-:-:S02]  /*12f90*/  UISETP.NE.AND UP1, UPT, UR46, URZ, UPT ;  /* 0x0000003f2e00728c */ /* 0x000fc4000bf25270 */
[----:B------:R-:W-:Y:S02]  /*12fa0*/  UIMAD UR5, UR5, UR14, URZ ;  /* 0x0000000e050572a4 */ /* 0x000fe4000f8e023f */
[----:B------:R-:W-:Y:S02]  /*12fb0*/  UIMAD.WIDE.U32 UR6, UR13, UR14, UR6 ;  /* 0x0000000e0d0672a5 */ /* 0x000fe4000f8e0006 */
[----:B------:R-:W-:Y:S01]  /*12fc0*/  UIMAD UR5, UR13, UR15, UR5 ;  /* 0x0000000f0d0572a4 */ /* 0x000fe2000f8e0205 */
[----:B------:R-:W-:Y:S02]  /*12fd0*/  ULDC UR14, c[0x0][0x608] ;  /* 0x00018200000e7ab9 */ /* 0x000fe40000000800 */
[----:B------:R-:W-:Y:S01]  /*12fe0*/  ULDC UR13, c[0x0][0x618] ;  /* 0x00018600000d7ab9 */ /* 0x000fe20000000800 */
[----:B------:R-:W-:Y:S01]  /*12ff0*/  UIADD3 UR5, UR7, UR5, URZ ;  /* 0x0000000507057290 */ /* 0x000fe2000fffe03f */
[----:B------:R-:W-:Y:S01]  /*13000*/  ULDC UR22, c[0x0][0x658] ;  /* 0x0001960000167ab9 */ /* 0x000fe20000000800 */
[----:B------:R-:W-:-:S02]  /*13010*/  @UP1 UIMAD UR8, UR11, UR12, UR10 ;  /* 0x0000000c0b0812a4 */ /* 0x000fc4000f8e020a */
[----:B------:R-:W-:Y:S02]  /*13020*/  USHF.R.U64 UR17, UR6, UR13, UR5 ;  /* 0x0000000d06117299 */ /* 0x000fe40008001205 */
[----:B------:R-:W-:Y:S01]  /*13030*/  USHF.R.U32.HI UR5, URZ, UR13, UR5 ;  /* 0x0000000d3f057299 */ /* 0x000fe20008011605 */
[----:B------:R-:W-:Y:S01]  /*13040*/  ULDC.64 UR6, c[0x0][0x640] ;  /* 0x0001900000067ab9 */ /* 0x000fe20000000a00 */
[----:B------:R-:W-:Y:S01]  /*13050*/  UMOV UR10, 0xffffffff ;  /* 0xffffffff000a7882 */ /* 0x000fe20000000000 */
[----:B------:R-:W-:Y:S01]  /*13060*/  ISETP.NE.U32.AND P0, PT, RZ, UR6, PT ;  /* 0x00000006ff007c0c */ /* 0x000fe2000bf05070 */
[----:B------:R-:W-:Y:S02]  /*13070*/  USHF.R.U64 UR18, UR17, UR14, UR5 ;  /* 0x0000000e11127299 */ /* 0x000fe40008001205 */
[----:B------:R-:W-:Y:S01]  /*13080*/  USHF.R.U32.HI UR5, URZ, UR14, UR5 ;  /* 0x0000000e3f057299 */ /* 0x000fe20008011605 */
[----:B------:R-:W-:Y:S01]  /*13090*/  ISETP.NE.AND.EX P0, PT, RZ, UR7, PT, P0 ;  /* 0x00000007ff007c0c */ /* 0x000fe2000bf05300 */
[----:B------:R-:W-:-:S02]  /*130a0*/  USHF.L.U32 UR11, UR10, UR22, URZ ;  /* 0x000000160a0b7299 */ /* 0x000fc4000800063f */
[----:B------:R-:W-:Y:S01]  /*130b0*/  USHF.R.U64 UR19, UR18, UR22, UR5 ;  /* 0x0000001612137299 */ /* 0x000fe20008001205 */
[----:B------:R-:W-:Y:S01]  /*130c0*/  ULDC UR20, c[0x0][0x600] ;  /* 0x0001800000147ab9 */ /* 0x000fe20000000800 */
[----:B------:R-:W-:Y:S02]  /*130d0*/  USHF.R.U32.HI UR10, URZ, UR22, UR5 ;  /* 0x000000163f0a7299 */ /* 0x000fe40008011605 */
[----:B------:R-:W-:Y:S02]  /*130e0*/  UIADD3 UR21, UR20, -0x1, URZ ;  /* 0xffffffff14157890 */ /* 0x000fe4000fffe03f */
[----:B------:R-:W-:Y:S01]  /*130f0*/  ULOP3.LUT UR26, URZ, UR11, URZ, 0x33, !UPT ;  /* 0x0000000b3f1a7292 */ /* 0x000fe2000f8e333f */
        /* <DEDUP_REMOVED lines=17> */
.L_x_555:
[----:B------:R-:W-:Y:S01]  /*13210*/  USHF.R.U64 UR6, UR5, UR23, UR10 ;  /* 0x0000001705067299 */ /* 0x000fe2000800120a */
[----:B------:R-:W-:Y:S01]  /*13220*/  MOV R0, 0x1 ;  /* 0x0000000100007802 */ /* 0x000fe20000000f00 */
[----:B------:R-:W-:Y:S01]  /*13230*/  USHF.L.U32 UR25, UR25, UR22, URZ ;  /* 0x0000001619197299 */ /* 0x000fe2000800063f */
[----:B------:R-:W-:Y:S01]  /*13240*/  IMAD.U32 R11, RZ, RZ, UR4 ;  /* 0x00000004ff0b7e24 */ /* 0x000fe2000f8e00ff */
[----:B------:R-:W-:Y:S02]  /*13250*/  ULOP3.LUT UR5, UR18, UR26, URZ, 0xc0, !UPT ;  /* 0x0000001a12057292 */ /* 0x000fe4000f8ec03f */
[----:B------:R-:W-:Y:S02]  /*13260*/  UIADD3 UR7, -UR6, URZ, URZ ;  /* 0x0000003f06077290 */ /* 0x000fe4000fffe13f */
[----:B------:R-:W-:Y:S02]  /*13270*/  UIMAD UR6, UR25, UR6, UR5 ;  /* 0x00000006190672a4 */ /* 0x000fe4000f8e0205 */
[----:B------:R-:W-:-:S02]  /*13280*/  ULOP3.LUT UR17, UR17, UR21, URZ, 0xc0, !UPT ;  /* 0x0000001511117292 */ /* 0x000fc4000f8ec03f */
[----:B------:R-:W-:Y:S02]  /*13290*/  UIMAD UR5, UR7, UR24, UR19 ;  /* 0x00000018070572a4 */ /* 0x000fe4000f8e0213 */
[----:B------:R-:W-:Y:S01]  /*132a0*/  UISETP.NE.AND UP0, UPT, UR46, URZ, UPT ;  /* 0x0000003f2e00728c */ /* 0x000fe2000bf05270 */
[----:B------:R-:W-:Y:S01]  /*132b0*/  ULDC UR7, c[0x0][0x610] ;  /* 0x0001840000077ab9 */ /* 0x000fe20000000800 */
[----:B------:R-:W-:Y:S02]  /*132c0*/  UIMAD UR5, UR5, UR20, UR17 ;  /* 0x00000014050572a4 */ /* 0x000fe4000f8e0211 */
[----:B------:R-:W-:-:S04]  /*132d0*/  UIMAD UR8, UR6, UR7, UR8 ;  /* 0x00000007060872a4 */ /* 0x000fc8000f8e0208 */
[----:B------:R-:W-:Y:S02]  /*132e0*/  USEL UR6, UR5, UR8, !UP0 ;  /* 0x0000000805067287 */ /* 0x000fe4000c000000 */
[----:B------:R-:W-:-:S04]  /*132f0*/  USEL UR8, UR8, UR5, !UP0 ;  /* 0x0000000508087287 */ /* 0x000fc8000c000000 */
[----:B------:R-:W-:Y:S02]  /*13300*/  IMAD.U32 R2, RZ, RZ, UR6 ;  /* 0x00000006ff027e24 */ /* 0x000fe4000f8e00ff */
[----:B------:R-:W-:-:S07]  /*13310*/  IMAD.U32 R4, RZ, RZ, UR8 ;  /* 0x00000008ff047e24 */ /* 0x000fce000f8e00ff */
.L_x_553:
[----:B------:R-:W-:-:S08]  /*13320*/  NOP ;  /* 0x0000000000007918 */ /* 0x000fd00000000000 */
[----:B0-----:R-:W0:-:S00]  /*13330*/  USETMAXREG.DEALLOC.CTAPOOL 0x18 ;  /* 0x00000018000079c8 */ /* 0x001e0000080e0500 */
[----:B------:R-:W-:-:S13]  /*13340*/  ISETP.NE.AND P0, PT, RZ, UR9, PT ;  /* 0x00000009ff007c0c */ /* 0x000fda000bf05270 */
[----:B------:R-:W-:Y:S05]  /*13350*/  @P0 EXIT ;  /* 0x000000000000094d */ /* 0x000fea0003800000 */
[----:B0-----:R-:W-:Y:S01]  /*13360*/  LOP3.LUT P0, RZ, R0, 0xff, RZ, 0xc0, !PT ;  /* 0x000000ff00ff7812 */ /* 0x001fe2000780c0ff */
[----:B------:R-:W-:Y:S01]  /*13370*/  IMAD.MOV.U32 R6, RZ, RZ, RZ ;  /* 0x000000ffff067224 */ /* 0x000fe200078e00ff */
[----:B------:R-:W-:-:S11]  /*13380*/  MOV R0, 0x1 ;  /* 0x0000000100007802 */ /* 0x000fd60000000f00 */
[----:B------:R-:W-:Y:S05]  /*13390*/  @!P0 BRA `(.L_x_556) ;  /* 0x0000000c00748947 */ /* 0x000fea0003800000 */
[----:B------:R-:W0:Y:S01]  /*133a0*/  S2UR UR12, SR_CgaCtaId ;  /* 0x00000000000c79c3 */ /* 0x000e220000008800 */
[----:B------:R-:W-:Y:S01]  /*133b0*/  ULDC UR4, c[0x0][0x28c] ;  /* 0x0000a30000047ab9 */ /* 0x000fe20000000800 */
[----:B------:R-:W-:Y:S01]  /*133c0*/  ULDC UR6, c[0x0][0x658] ;  /* 0x0001960000067ab9 */ /* 0x000fe20000000800 */
[----:B------:R-:W-:Y:S01]  /*133d0*/  UMOV UR7, 0xffffffff ;  /* 0xffffffff00077882 */ /* 0x000fe20000000000 */
[----:B------:R-:W-:Y:S01]  /*133e0*/  UIADD3 UR10, UR4, 0x3f, URZ ;  /* 0x0000003f040a7890 */ /* 0x000fe2000fffe03f */
[----:B------:R-:W-:Y:S01]  /*133f0*/  BSSY B0, `(.L_x_556) ;  /* 0x00000d7000007945 */ /* 0x000fe20003800000 */
[----:B------:R-:W-:Y:S01]  /*13400*/  ULDC UR5, c[0x0][0x600] ;  /* 0x0001800000057ab9 */ /* 0x000fe20000000800 */
[----:B------:R-:W-:Y:S01]  /*13410*/  UMOV UR9, 0x1 ;  /* 0x0000000100097882 */ /* 0x000fe20000000000 */
[----:B------:R-:W-:Y:S01]  /*13420*/  USHF.L.U32 UR7, UR7, UR6, URZ ;  /* 0x0000000607077299 */ /* 0x000fe2000800063f */
[----:B------:R-:W-:Y:S01]  /*13430*/  IMAD.MOV.U32 R10, RZ, RZ, 0x1 ;  /* 0x00000001ff0a7424 */ /* 0x000fe200078e00ff */
[----:B------:R-:W-:Y:S01]  /*13440*/  UIADD3 UR4, UR5, -0x1, URZ ;  /* 0xffffffff05047890 */ /* 0x000fe2000fffe03f */
[----:B------:R-:W-:Y:S01]  /*13450*/  MOV R0, 0x1 ;  /* 0x0000000100007802 */ /* 0x000fe20000000f00 */
[----:B------:R-:W-:Y:S01]  /*13460*/  ULDC UR8, c[0x0][0xc] ;  /* 0x0000030000087ab9 */ /* 0x000fe20000000800 */
[----:B------:R-:W-:Y:S01]  /*13470*/  USHF.L.U32 UR5, UR9, UR6, URZ ;  /* 0x0000000609057299 */ /* 0x000fe2000800063f */
[----:B------:R-:W-:Y:S01]  /*13480*/  IMAD.MOV.U32 R6, RZ, RZ, RZ ;  /* 0x000000ffff067224 */ /* 0x000fe200078e00ff */
[----:B------:R-:W-:Y:S01]  /*13490*/  USHF.R.S32.HI UR11, URZ, 0x1f, UR10 ;  /* 0x0000001f3f0b7899 */ /* 0x000fe2000801140a */
[----:B------:R-:W-:Y:S01]  /*134a0*/  ULDC UR9, c[0x0][0x10] ;  /* 0x0000040000097ab9 */ /* 0x000fe20000000800 */
[----:B------:R-:W-:-:S02]  /*134b0*/  ULOP3.LUT UR6, URZ, UR7, URZ, 0x33, !UPT ;  /* 0x000000073f067292 */ /* 0x000fc4000f8e333f */
[----:B------:R-:W-:Y:S02]  /*134c0*/  UIMAD.WIDE.U32 UR8, UR8, UR9, URZ ;  /* 0x00000009080872a5 */ /* 0x000fe4000f8e003f */
[----:B------:R-:W-:Y:S01]  /*134d0*/  ULEA.HI UR11, UR11, UR10, URZ, 0x6 ;  /* 0x0000000a0b0b7291 */ /* 0x000fe2000f8f303f */
[----:B0-----:R-:W-:Y:S01]  /*134e0*/  IMAD.U32 R7, RZ, RZ, UR12 ;  /* 0x0000000cff077e24 */ /* 0x001fe2000f8e00ff */
[----:B------:R-:W-:Y:S01]  /*134f0*/  ULDC UR7, c[0x0][0x14] ;  /* 0x0000050000077ab9 */ /* 0x000fe20000000800 */
[----:B------:R-:W-:Y:S02]  /*13500*/  ULOP3.LUT UR26, UR40, 0x2, URZ, 0xfc, !UPT ;  /* 0x00000002281a7892 */ /* 0x000fe4000f8efc3f */
[----:B------:R-:W-:Y:S01]  /*13510*/  UIMAD.WIDE.U32 UR22, UR8, UR7, URZ ;  /* 0x00000007081672a5 */ /* 0x000fe2000f8e003f */
[----:B------:R-:W-:Y:S01]  /*13520*/  LEA R8, R7, 0x100, 0xd ;  /* 0x0000010007087811 */ /* 0x000fe200078e68ff */
[----:B------:R-:W-:Y:S02]  /*13530*/  UIMAD UR13, UR9, UR7, URZ ;  /* 0x00000007090d72a4 */ /* 0x000fe4000f8e023f */
[----:B------:R-:W-:-:S02]  /*13540*/  USHF.R.S32.HI UR7, URZ, 0x6, UR11 ;  /* 0x000000063f077899 */ /* 0x000fc4000801140b */
[----:B------:R-:W-:Y:S02]  /*13550*/  UIADD3 UR13, UR23, UR13, URZ ;  /* 0x0000000d170d7290 */ /* 0x000fe4000fffe03f */
[----:B------:R-:W-:Y:S01]  /*13560*/  UIADD3 UR27, UR7, 0x1, URZ ;  /* 0x00000001071b7890 */ /* 0x000fe2000fffe03f */
[----:B------:R-:W-:-:S11]  /*13570*/  ULDC.64 UR24, c[0x0][0x198] ;  /* 0x0000660000187ab9 */ /* 0x000fd60000000a00 */
.L_x_567:
[----:B------:R-:W-:-:S03]  /*13580*/  UMOV UR8, 0xffffffff ;  /* 0xffffffff00087882 */ /* 0x000fc60000000000 */
[----:B------:R-:W-:Y:S05]  /*13590*/  BRA.DIV UR8, `(.L_x_557) ;  /* 0x0000001208047947 */ /* 0x000fea000b800000 */
[----:B------:R-:W-:-:S13]  /*135a0*/  ELECT P6, URZ, PT ;  /* 0x00000000003f782f */ /* 0x000fda00038c0000 */
.L_x_579:
[----:B------:R-:W0:Y:S01]  /*135b0*/  LDC R3, c[0x0][0x28c] ;  /* 0x0000a300ff037b82 */ /* 0x000e220000000800 */
[----:B------:R-:W-:Y:S01]  /*135c0*/  BSSY B1, `(.L_x_558) ;  /* 0x000003c000017945 */ /* 0x000fe20003800000 */
[----:B0-----:R-:W-:-:S13]  /*135d0*/  ISETP.LT.OR P6, PT, R3, 0x1, !P6 ;  /* 0x000000010300780c */ /* 0x001fda00077c1670 */
[----:B------:R-:W-:Y:S05]  /*135e0*/  @P6 BRA `(.L_x_559) ;  /* 0x0000000000e46947 */ /* 0x000fea0003800000 */
[----:B------:R-:W-:Y:S01]  /*135f0*/  IMAD R4, R4, 0x2, R7 ;  /* 0x0000000204047824 */ /* 0x000fe200078e0207 */
[----:B------:R-:W-:Y:S01]  /*13600*/  MOV R5, R6 ;  /* 0x0000000600057202 */ /* 0x000fe20000000f00 */
[----:B------:R-:W-:Y:S02]  /*13610*/  IMAD.SHL.U32 R2, R2, 0x100, RZ ;  /* 0x0000010002027824 */ /* 0x000fe400078e00ff */
[----:B------:R-:W-:Y:S01]  /*13620*/  IMAD.MOV.U32 R14, RZ, RZ, RZ ;  /* 0x000000ffff0e7224 */ /* 0x000fe200078e00ff */
[----:B------:R-:W-:Y:S01]  /*13630*/  SHF.L.U32 R4, R4, 0x7, RZ ;  /* 0x0000000704047819 */ /* 0x000fe200000006ff */
[----:B------:R-:W-:Y:S02]  /*13640*/  IMAD.U32 R13, RZ, RZ, UR27 ;  /* 0x0000001bff0d7e24 */ /* 0x000fe4000f8e00ff */
[----:B------:R-:W-:-:S07]  /*13650*/  IMAD.MOV.U32 R3, RZ, RZ, R0 ;  /* 0x000000ffff037224 */ /* 0x000fce00078e0000 */
.L_x_562:
[----:B------:R-:W0:Y:S01]  /*13660*/  S2UR UR8, SR_CgaCtaId ;  /* 0x00000000000879c3 */ /* 0x000e220000008800 */
[----:B------:R-:W-:Y:S01]  /*13670*/  MOV R12, 0x400 ;  /* 0x00000400000c7802 */ /* 0x000fe20000000f00 */
[----:B------:R-:W1:Y:S01]  /*13680*/  S2R R15, SR_TID.X ;  /* 0x00000000000f7919 */ /* 0x000e620000002100 */
[----:B------:R-:W-:Y:S01]  /*13690*/  SHF.L.U32 R9, R3, 0x1f, RZ ;  /* 0x0000001f03097819 */ /* 0x000fe200000006ff */
[----:B0-----:R-:W-:-:S05]  /*136a0*/  IMAD.U32 R7, RZ, RZ, UR8 ;  /* 0x00000008ff077e24 */ /* 0x001fca000f8e00ff */
[----:B------:R-:W-:-:S05]  /*136b0*/  LEA R16, R7, R12, 0x18 ;  /* 0x0000000c07107211 */ /* 0x000fca00078ec0ff */
[----:B------:R-:W-:Y:S01]  /*136c0*/  IMAD R12, R5, 0x8, R16 ;  /* 0x00000008050c7824 */ /* 0x000fe200078e0210 */
[----:B-1----:R-:W-:-:S03]  /*136d0*/  LOP3.LUT P1, RZ, R15, 0x7f, RZ, 0xc0, !PT ;  /* 0x0000007f0fff7812 */ /* 0x002fc6000782c0ff */
[----:B------:R-:W0:Y:S02]  /*136e0*/  SYNCS.PHASECHK.TRANS64.TRYWAIT P0, [R12+URZ+0x28], R9 ;  /* 0x000028090c0075a7 */ /* 0x000e24000800017f */
[----:B0-----:R-:W-:Y:S08]  /*136f0*/  @!P0 BRA `(.L_x_560) ;  /* 0x0000000c00cc8947 */ /* 0x001ff00003800000 */
.L_x_580:
[----:B0-----:R-:W0:Y:S01]  /*13700*/  @!P1 LDC R9, c[0x0][0x500] ;  /* 0x00014000ff099b82 */ /* 0x001e220000000800 */
[----:B------:R-:W-:-:S04]  /*13710*/  UPRMT UR8, UR26, 0x9910, URZ ;  /* 0x000099101a087896 */ /* 0x000fc8000800003f */
[----:B------:R-:W-:-:S06]  /*13720*/  UISETP.NE.AND UP0, UPT, UR8, 0x2, UPT ;  /* 0x000000020800788c */ /* 0x000fcc000bf05270 */
[----:B------:R-:W-:Y:S01]  /*13730*/  PLOP3.LUT P0, PT, PT, PT, UP0, 0x80, 0x0 ;  /* 0x000000000000781c */ /* 0x000fe20003f0f008 */
[----:B0-----:R0:W-:-:S12]  /*13740*/  @!P1 SYNCS.ARRIVE.TRANS64 RZ, [R12+URZ], R9 ;  /* 0x000000090cff99a7 */ /* 0x0011d8000800003f */
[----:B------:R-:W-:Y:S05]  /*13750*/  @P0 BRA `(.L_x_561) ;  /* 0x0000000000040947 */ /* 0x000fea0003800000 */
[----:B------:R-:W-:Y:S01]  /*13760*/  BPT.TRAP 0x1 ;  /* 0x000000040000795c */ /* 0x000fe20000300000 */
.L_x_561:
[----:B0-----:R-:W-:Y:S01]  /*13770*/  IMAD R9, R5, 0x4000, R8 ;  /* 0x0000400005097824 */ /* 0x001fe200078e0208 */
[----:B------:R-:W-:Y:S01]  /*13780*/  R2UR UR15, R16 ;  /* 0x00000000100f72ca */ /* 0x000fe200000e0000 */
[----:B------:R-:W-:Y:S01]  /*13790*/  VIADD R13, R13, 0xffffffff ;  /* 0xffffffff0d0d7836 */ /* 0x000fe20000000000 */
[----:B------:R-:W-:Y:S01]  /*137a0*/  LEA R16, R5, R16, 0xe ;  /* 0x0000001005107211 */ /* 0x000fe200078e70ff */
[----:B------:R-:W-:Y:S01]  /*137b0*/  UIADD3 UR14, UP0, UR24, 0xf0, URZ ;  /* 0x000000f0180e7890 */ /* 0x000fe2000ff1e03f */
[----:B------:R-:W-:Y:S01]  /*137c0*/  R2UR UR8, R9 ;  /* 0x00000000090872ca */ /* 0x000fe200000e0000 */
[----:B------:R-:W-:Y:S01]  /*137d0*/  UIADD3 UR28, UP1, UR24, 0x1f0, URZ ;  /* 0x000001f0181c7890 */ /* 0x000fe2000ff3e03f */
[----:B------:R-:W-:Y:S01]  /*137e0*/  R2UR UR11, R16 ;  /* 0x00000000100b72ca */ /* 0x000fe200000e0000 */
[----:B------:R-:W-:Y:S01]  /*137f0*/  VIADD R5, R5, 0x1 ;  /* 0x0000000105057836 */ /* 0x000fe20000000000 */
[----:B------:R-:W-:Y:S01]  /*13800*/  R2UR UR19, R4 ;  /* 0x00000000041372ca */ /* 0x000fe200000e0000 */
[----:B------:R-:W-:Y:S01]  /*13810*/  UIADD3.X UR29, URZ, UR25, URZ, UP1, !UPT ;  /* 0x000000193f1d7290 */ /* 0x000fe20008ffe43f */
[----:B------:R-:W-:Y:S01]  /*13820*/  R2UR UR9, R12 ;  /* 0x000000000c0972ca */ /* 0x000fe200000e0000 */
[----:B------:R-:W-:Y:S01]  /*13830*/  UMOV UR21, 0x30000 ;  /* 0x0003000000157882 */ /* 0x000fe20000000000 */
[----:B------:R-:W-:Y:S01]  /*13840*/  R2UR UR10, R14 ;  /* 0x000000000e0a72ca */ /* 0x000fe200000e0000 */
[----:B------:R-:W-:Y:S01]  /*13850*/  UMOV UR16, 0x0 ;  /* 0x0000000000107882 */ /* 0x000fe20000000000 */
[----:B------:R-:W-:Y:S01]  /*13860*/  R2UR UR12, R11 ;  /* 0x000000000b0c72ca */ /* 0x000fe200000e0000 */
[----:B------:R-:W-:Y:S01]  /*13870*/  UMOV UR17, 0x10000000 ;  /* 0x1000000000117882 */ /* 0x000fe20000000000 */
[----:B------:R-:W-:Y:S01]  /*13880*/  R2UR UR20, R2 ;  /* 0x00000000021472ca */ /* 0x000fe200000e0000 */
[----:B------:R-:W-:Y:S01]  /*13890*/  UIADD3 UR8, UR15, UR8, URZ ;  /* 0x000000080f087290 */ /* 0x000fe2000fffe03f */
[----:B------:R-:W-:Y:S01]  /*138a0*/  ISETP.GT.AND P1, PT, R13, 0x1, PT ;  /* 0x000000010d00780c */ /* 0x000fe20003f24270 */
[----:B------:R-:W-:Y:S01]  /*138b0*/  UIADD3.X UR15, URZ, UR25, URZ, UP0, !UPT ;  /* 0x000000193f0f7290 */ /* 0x000fe200087fe43f */
[----:B------:R-:W-:Y:S01]  /*138c0*/  ISETP.NE.AND P0, PT, R5, 0x5, PT ;  /* 0x000000050500780c */ /* 0x000fe20003f05270 */
[----:B------:R-:W-:Y:S01]  /*138d0*/  UIADD3 UR18, UR11, 0x14100, URZ ;  /* 0x000141000b127890 */ /* 0x000fe2000fffe03f */
[----:B------:R-:W-:-:S02]  /*138e0*/  VIADD R14, R14, 0x40 ;  /* 0x000000400e0e7836 */ /* 0x000fc40000000000 */
[----:B------:R-:W-:Y:S01]  /*138f0*/  UMOV UR11, UR19 ;  /* 0x00000013000b7c82 */ /* 0x000fe20008000000 */
[----:B------:R-:W-:Y:S02]  /*13900*/  SEL R12, RZ, 0x1, P0 ;  /* 0x00000001ff0c7807 */ /* 0x000fe40000000000 */
[----:B------:R-:W-:Y:S01]  /*13910*/  SEL R5, R5, RZ, P0 ;  /* 0x000000ff05057207 */ /* 0x000fe20000000000 */
[----:B------:R0:W-:Y:S01]  /*13920*/  UTMALDG.3D.MULTICAST [UR8], [UR14], UR21, desc[UR16] ;  /* 0x000010080e0073b4 */ /* 0x0001e20008011815 */
[----:B------:R-:W-:Y:S01]  /*13930*/  LOP3.LUT R3, R3, R12, RZ, 0x3c, !PT ;  /* 0x0000000c03037212 */ /* 0x000fe200078e3cff */
[----:B0-----:R-:W-:Y:S01]  /*13940*/  UMOV UR8, UR18 ;  /* 0x0000001200087c82 */ /* 0x001fe20008000000 */
[----:B------:R-:W-:Y:S02]  /*13950*/  UMOV UR11, UR20 ;  /* 0x00000014000b7c82 */ /* 0x000fe40008000000 */
[----:B------:R0:W-:Y:S02]  /*13960*/  UTMALDG.3D [UR8], [UR28], desc[UR16] ;  /* 0x000010081c0075b4 */ /* 0x0001e40008011000 */
[----:B0-----:R-:W-:Y:S05]  /*13970*/  @P1 BRA `(.L_x_562) ;  /* 0xfffffffc00381947 */ /* 0x001fea000383ffff */
.L_x_559:
[----:B------:R-:W-:Y:S05]  /*13980*/  BSYNC B1 ;  /* 0x0000000000017941 */ /* 0x000fea0003800000 */
.L_x_558:
[----:B------:R-:W2:Y:S01]  /*13990*/  LDL.LU R16, [R1+0x200] ;  /* 0x0002000001107983 */ /* 0x000ea20000300800 */
[----:B------:R-:W-:Y:S01]  /*139a0*/  LOP3.LUT P0, RZ, R10, 0xff, RZ, 0xc0, !PT ;  /* 0x000000ff0aff7812 */ /* 0x000fe2000780c0ff */
[----:B------:R-:W-:Y:S02]  /*139b0*/  ULDC.64 UR8, c[0x0][0x650] ;  /* 0x0001940000087ab9 */ /* 0x000fe40000000a00 */
[----:B------:R-:W3:Y:S01]  /*139c0*/  LDL.LU R15, [R1+0x204] ;  /* 0x00020400010f7983 */ /* 0x000ee20000300800 */
[----:B------:R-:W-:Y:S01]  /*139d0*/  IADD3 R6, R6, UR7, RZ ;  /* 0x0000000706067c10 */ /* 0x000fe2000fffe0ff */
[----:B------:R-:W-:Y:S01]  /*139e0*/  UISETP.GE.U32.AND UP0, UPT, UR7, 0x5, UPT ;  /* 0x000000050700788c */ /* 0x000fe2000bf06070 */
[----:B------:R-:W-:Y:S01]  /*139f0*/  BSSY B1, `(.L_x_563) ;  /* 0x0000074000017945 */ /* 0x000fe20003800000 */
[----:B------:R-:W-:Y:S01]  /*13a00*/  IMAD.MOV.U32 R4, RZ, RZ, -0x1 ;  /* 0xffffffffff047424 */ /* 0x000fe200078e00ff */
[----:B------:R-:W-:Y:S02]  /*13a10*/  MOV R11, 0xffffffff ;  /* 0xffffffff000b7802 */ /* 0x000fe40000000f00 */
[----:B------:R-:W-:-:S02]  /*13a20*/  PRMT R10, RZ, 0x7610, R10 ;  /* 0x00007610ff0a7816 */ /* 0x000fc4000000000a */
[----:B------:R-:W-:Y:S01]  /*13a30*/  PLOP3.LUT P1, PT, PT, PT, UP0, 0x80, 0x0 ;  /* 0x000000000000781c */ /* 0x000fe20003f2f008 */
[----:B------:R-:W0:Y:S01]  /*13a40*/  @P0 S2R R7, SR_CgaCtaId ;  /* 0x0000000000070919 */ /* 0x000e220000008800 */
[----:B------:R-:W-:-:S04]  /*13a50*/  @P0 MOV R2, 0x400 ;  /* 0x0000040000020802 */ /* 0x000fc80000000f00 */
[----:B0-----:R-:W-:-:S04]  /*13a60*/  @P0 LEA R2, R7, R2, 0x18 ;  /* 0x0000000207020211 */ /* 0x001fc800078ec0ff */
[----:B------:R0:W-:Y:S01]  /*13a70*/  @P0 SYNCS.ARRIVE.TRANS64.A1T0 RZ, [R2+URZ+0x68], RZ ;  /* 0x000068ff02ff09a7 */ /* 0x0001e2000810003f */
[----:B------:R-:W-:Y:S01]  /*13a80*/  ISETP.GT.U32.AND P0, PT, R6, 0x4, PT ;  /* 0x000000040600780c */ /* 0x000fe20003f04070 */
[----:B0-----:R-:W-:-:S05]  /*13a90*/  IMAD.U32 R2, RZ, RZ, UR7 ;  /* 0x00000007ff027e24 */ /* 0x001fca000f8e00ff */
[----:B------:R-:W-:Y:S01]  /*13aa0*/  ISETP.LT.U32.AND P0, PT, R2, 0x5, P0 ;  /* 0x000000050200780c */ /* 0x000fe20000701070 */
[----:B------:R-:W-:-:S04]  /*13ab0*/  IMAD.WIDE.U32 R2, R6, -0x33333333, RZ ;  /* 0xcccccccd06027825 */ /* 0x000fc800078e00ff */
[----:B------:R-:W-:Y:S01]  /*13ac0*/  IMAD.MOV.U32 R2, RZ, RZ, -0x1 ;  /* 0xffffffffff027424 */ /* 0x000fe200078e00ff */
[----:B------:R-:W-:Y:S02]  /*13ad0*/  SHF.R.U32.HI R5, RZ, 0x2, R3 ;  /* 0x00000002ff057819 */ /* 0x000fe40000011603 */
[----:B------:R-:W-:-:S03]  /*13ae0*/  SEL R3, RZ, 0x1, !P0 ;  /* 0x00000001ff037807 */ /* 0x000fc60004000000 */
[----:B------:R-:W-:Y:S01]  /*13af0*/  IMAD R6, R5, -0x5, R6 ;  /* 0xfffffffb05067824 */ /* 0x000fe200078e0206 */
[----:B------:R-:W-:Y:S02]  /*13b00*/  LOP3.LUT R0, R0, R3, RZ, 0x3c, !PT ;  /* 0x0000000300007212 */ /* 0x000fe400078e3cff */
[----:B------:R-:W-:Y:S02]  /*13b10*/  PRMT R3, RZ, 0x7610, R3 ;  /* 0x00007610ff037816 */ /* 0x000fe40000000003 */
[----:B------:R-:W-:Y:S02]  /*13b20*/  @P1 LOP3.LUT R0, R0, 0x1, R5, 0x78, !PT ;  /* 0x0000000100001812 */ /* 0x000fe400078e7805 */
[----:B---3--:R-:W-:-:S04]  /*13b30*/  IADD3 R15, P0, R15, UR22, RZ ;  /* 0x000000160f0f7c10 */ /* 0x008fc8000ff1e0ff */
[----:B--2---:R-:W-:Y:S01]  /*13b40*/  IADD3.X R16, R16, UR13, RZ, P0, !PT ;  /* 0x0000000d10107c10 */ /* 0x004fe200087fe4ff */
[----:B------:R0:W-:Y:S01]  /*13b50*/  STL [R1+0x204], R15 ;  /* 0x0002040f01007387 */ /* 0x0001e20000100800 */
[----:B------:R-:W-:-:S03]  /*13b60*/  ISETP.GE.U32.AND P0, PT, R15, UR8, PT ;  /* 0x000000080f007c0c */ /* 0x000fc6000bf06070 */
[----:B------:R0:W-:Y:S01]  /*13b70*/  STL [R1+0x200], R16 ;  /* 0x0002001001007387 */ /* 0x0001e20000100800 */
[----:B------:R-:W-:-:S13]  /*13b80*/  ISETP.GE.U32.AND.EX P0, PT, R16, UR9, PT, P0 ;  /* 0x0000000910007c0c */ /* 0x000fda000bf06100 */
[----:B0-----:R-:W-:Y:S05]  /*13b90*/  @P0 BRA `(.L_x_564) ;  /* 0x0000000400640947 */ /* 0x001fea0003800000 */
[----:B------:R-:W0:Y:S01]  /*13ba0*/  S2R R9, SR_CTAID.X ;  /* 0x0000000000097919 */ /* 0x000e220000002500 */
[----:B------:R-:W-:Y:S01]  /*13bb0*/  ULDC UR8, c[0x0][0x150] ;  /* 0x0000540000087ab9 */ /* 0x000fe20000000800 */
[----:B------:R-:W1:Y:S01]  /*13bc0*/  LDC R4, c[0x0][0x144] ;  /* 0x00005100ff047b82 */ /* 0x000e620000000800 */
[----:B------:R-:W-:Y:S01]  /*13bd0*/  UISETP.NE.AND UP0, UPT, UR46, URZ, UPT ;  /* 0x0000003f2e00728c */ /* 0x000fe2000bf05270 */
[----:B------:R-:W2:Y:S01]  /*13be0*/  S2R R5, SR_CTAID.Y ;  /* 0x0000000000057919 */ /* 0x000ea20000002600 */
[----:B------:R-:W-:-:S04]  /*13bf0*/  ULDC UR11, c[0x0][0x630] ;  /* 0x00018c00000b7ab9 */ /* 0x000fc80000000800 */
[----:B------:R-:W-:Y:S01]  /*13c00*/  PLOP3.LUT P0, PT, PT, PT, UP0, 0x80, 0x0 ;  /* 0x000000000000781c */ /* 0x000fe20003f0f008 */
[----:B------:R-:W3:Y:S01]  /*13c10*/  LDC R12, c[0x0][0x148] ;  /* 0x00005200ff0c7b82 */ /* 0x000ee20000000800 */
[----:B0-----:R-:W-:Y:S02]  /*13c20*/  I2FP.F32.U32 R2, R9 ;  /* 0x0000000900027245 */ /* 0x001fe40000201000 */
[----:B--2---:R-:W-:-:S03]  /*13c30*/  I2FP.F32.U32 R3, R5 ;  /* 0x0000000500037245 */ /* 0x004fc60000201000 */
[----:B------:R-:W-:Y:S01]  /*13c40*/  FMUL R2, R2, UR8 ;  /* 0x0000000802027c20 */ /* 0x000fe20008400000 */
[----:B------:R-:W-:Y:S02]  /*13c50*/  ULDC UR8, c[0x0][0x154] ;  /* 0x0000550000087ab9 */ /* 0x000fe40000000800 */
[----:B------:R-:W-:Y:S01]  /*13c60*/  FMUL R11, R3, UR8 ;  /* 0x00000008030b7c20 */ /* 0x000fe20008400000 */
[----:B------:R-:W-:Y:S02]  /*13c70*/  ULDC.64 UR8, c[0x0][0x628] ;  /* 0x00018a0000087ab9 */ /* 0x000fe40000000a00 */
[----:B------:R-:W0:Y:S08]  /*13c80*/  F2I.U32.TRUNC.NTZ R2, R2 ;  /* 0x0000000200027305 */ /* 0x000e30000020f000 */
[----:B------:R-:W2:Y:S01]  /*13c90*/  F2I.U32.TRUNC.NTZ R11, R11 ;  /* 0x0000000b000b7305 */ /* 0x000ea2000020f000 */
[----:B0-----:R-:W-:-:S02]  /*13ca0*/  IMAD.MOV R3, RZ, RZ, -R2 ;  /* 0x000000ffff037224 */ /* 0x001fc400078e0a02 */
[----:B------:R-:W-:Y:S02]  /*13cb0*/  IMAD.MOV.U32 R2, RZ, RZ, R15 ;  /* 0x000000ffff027224 */ /* 0x000fe400078e000f */
[----:B-1----:R-:W-:Y:S02]  /*13cc0*/  IMAD R9, R4, R3, R9 ;  /* 0x0000000304097224 */ /* 0x002fe400078e0209 */
[----:B--2---:R-:W-:-:S04]  /*13cd0*/  IMAD.MOV R3, RZ, RZ, -R11 ;  /* 0x000000ffff037224 */ /* 0x004fc800078e0a0b */
[----:B---3--:R-:W-:Y:S01]  /*13ce0*/  @P0 IMAD R9, R12, R3, R5 ;  /* 0x000000030c090224 */ /* 0x008fe200078e0205 */
[----:B------:R-:W-:Y:S02]  /*13cf0*/  ISETP.NE.U32.AND P0, PT, RZ, UR8, PT ;  /* 0x00000008ff007c0c */ /* 0x000fe4000bf05070 */
[----:B------:R-:W-:Y:S02]  /*13d00*/  MOV R3, R16 ;  /* 0x0000001000037202 */ /* 0x000fe40000000f00 */
[----:B------:R-:W-:-:S13]  /*13d10*/  ISETP.NE.AND.EX P0, PT, RZ, UR9, PT, P0 ;  /* 0x00000009ff007c0c */ /* 0x000fda000bf05300 */
[----:B------:R-:W-:Y:S05]  /*13d20*/  @!P0 BRA `(.L_x_565) ;  /* 0x0000000000288947 */ /* 0x000fea0003800000 */
[----:B------:R-:W-:Y:S02]  /*13d30*/  ULDC UR10, c[0x0][0x634] ;  /* 0x00018d00000a7ab9 */ /* 0x000fe40000000800 */
[----:B------:R-:W-:-:S05]  /*13d40*/  IADD3 R3, P0, R15, UR10, RZ ;  /* 0x0000000a0f037c10 */ /* 0x000fca000ff1e0ff */
[----:B------:R-:W-:-:S04]  /*13d50*/  IMAD.X R11, RZ, RZ, R16, P0 ;  /* 0x000000ffff0b7224 */ /* 0x000fc800000e0610 */
[----:B------:R-:W-:-:S04]  /*13d60*/  IMAD.WIDE.U32 R4, R11, UR8, RZ ;  /* 0x000000080b047c25 */ /* 0x000fc8000f8e00ff */
[----:B------:R-:W-:-:S04]  /*13d70*/  IMAD.WIDE.U32 R4, P0, R3, UR9, R4 ;  /* 0x0000000903047c25 */ /* 0x000fc8000f800004 */
[----:B------:R-:W-:-:S04]  /*13d80*/  IMAD.WIDE.U32 R2, R3, UR8, RZ ;  /* 0x0000000803027c25 */ /* 0x000fc8000f8e00ff */
[----:B------:R-:W-:Y:S01]  /*13d90*/  IMAD.MOV.U32 R2, RZ, RZ, R5 ;  /* 0x000000ffff027224 */ /* 0x000fe200078e0005 */
[----:B------:R-:W-:Y:S01]  /*13da0*/  IADD3 RZ, P1, R3, R4, RZ ;  /* 0x0000000403ff7210 */ /* 0x000fe20007f3e0ff */
[----:B------:R-:W-:-:S04]  /*13db0*/  IMAD.X R3, RZ, RZ, RZ, P0 ;  /* 0x000000ffff037224 */ /* 0x000fc800000e06ff */
[----:B------:R-:W-:-:S08]  /*13dc0*/  IMAD.WIDE.U32.X R2, R11, UR9, R2, P1 ;  /* 0x000000090b027c25 */ /* 0x000fd000088e0402 */
.L_x_565:
[--C-:B------:R-:W-:Y:S01]  /*13dd0*/  SHF.R.U64 R11, R2, UR11, R3.reuse ;  /* 0x0000000b020b7c19 */ /* 0x100fe20008001203 */
[----:B------:R-:W-:Y:S01]  /*13de0*/  ULDC.64 UR8, c[0x0][0x620] ;  /* 0x0001880000087ab9 */ /* 0x000fe20000000a00 */
[----:B------:R-:W-:Y:S01]  /*13df0*/  SHF.R.U32.HI R2, RZ, UR11, R3 ;  /* 0x0000000bff027c19 */ /* 0x000fe20008011603 */
[----:B------:R-:W-:Y:S01]  /*13e00*/  IMAD.MOV.U32 R3, RZ, RZ, R16 ;  /* 0x000000ffff037224 */ /* 0x000fe200078e0010 */
[----:B------:R-:W-:Y:S01]  /*13e10*/  IADD3 R13, P0, RZ, -R11, RZ ;  /* 0x8000000bff0d7210 */ /* 0x000fe20007f1e0ff */
[----:B------:R-:W-:-:S03]  /*13e20*/  ULDC.64 UR10, c[0x0][0x640] ;  /* 0x00019000000a7ab9 */ /* 0x000fc60000000a00 */
[----:B------:R-:W-:Y:S02]  /*13e30*/  IADD3.X R2, RZ, ~R2, RZ, P0, !PT ;  /* 0x80000002ff027210 */ /* 0x000fe400007fe4ff */
[----:B------:R-:W-:-:S03]  /*13e40*/  ISETP.NE.U32.AND P0, PT, RZ, UR10, PT ;  /* 0x0000000aff007c0c */ /* 0x000fc6000bf05070 */
[----:B------:R-:W-:Y:S01]  /*13e50*/  IMAD R2, R2, UR8, RZ ;  /* 0x0000000802027c24 */ /* 0x000fe2000f8e02ff */
[----:B------:R-:W-:-:S03]  /*13e60*/  ISETP.NE.AND.EX P0, PT, RZ, UR11, PT, P0 ;  /* 0x0000000bff007c0c */ /* 0x000fc6000bf05300 */
[----:B------:R-:W-:Y:S02]  /*13e70*/  IMAD R5, R13, UR9, R2 ;  /* 0x000000090d057c24 */ /* 0x000fe4000f8e0202 */
[----:B------:R-:W-:-:S04]  /*13e80*/  IMAD.MOV.U32 R2, RZ, RZ, R15 ;  /* 0x000000ffff027224 */ /* 0x000fc800078e000f */
[----:B------:R-:W-:Y:S01]  /*13e90*/  IMAD.WIDE.U32 R2, R13, UR8, R2 ;  /* 0x000000080d027c25 */ /* 0x000fe2000f8e0002 */
[----:B------:R-:W-:-:S03]  /*13ea0*/  ULDC UR8, c[0x0][0x618] ;  /* 0x0001860000087ab9 */ /* 0x000fc60000000800 */
[----:B------:R-:W-:-:S05]  /*13eb0*/  IMAD.IADD R3, R3, 0x1, R5 ;  /* 0x0000000103037824 */ /* 0x000fca00078e0205 */
[--C-:B------:R-:W-:Y:S02]  /*13ec0*/  SHF.R.U64 R12, R2, UR8, R3.reuse ;  /* 0x00000008020c7c19 */ /* 0x100fe40008001203 */
[----:B------:R-:W-:Y:S01]  /*13ed0*/  SHF.R.U32.HI R3, RZ, UR8, R3 ;  /* 0x00000008ff037c19 */ /* 0x000fe20008011603 */
[----:B------:R-:W-:-:S03]  /*13ee0*/  ULDC UR8, c[0x0][0x608] ;  /* 0x0001820000087ab9 */ /* 0x000fc60000000800 */
[--C-:B------:R-:W-:Y:S02]  /*13ef0*/  SHF.R.U32.HI R2, RZ, UR8, R3.reuse ;  /* 0x00000008ff027c19 */ /* 0x100fe40008011603 */
[----:B------:R-:W-:Y:S01]  /*13f00*/  SHF.R.U64 R13, R12, UR8, R3 ;  /* 0x000000080c0d7c19 */ /* 0x000fe20008001203 */
[----:B------:R-:W-:Y:S02]  /*13f10*/  ULDC UR8, c[0x0][0x658] ;  /* 0x0001960000087ab9 */ /* 0x000fe40000000800 */
[--C-:B------:R-:W-:Y:S02]  /*13f20*/  SHF.R.U32.HI R15, RZ, UR8, R2.reuse ;  /* 0x00000008ff0f7c19 */ /* 0x100fe40008011602 */
[----:B------:R-:W-:-:S03]  /*13f30*/  SHF.R.U64 R14, R13, UR8, R2 ;  /* 0x000000080d0e7c19 */ /* 0x000fc60008001202 */
[----:B------:R-:W-:Y:S01]  /*13f40*/  IMAD.MOV.U32 R3, RZ, RZ, R15 ;  /* 0x000000ffff037224 */ /* 0x000fe200078e000f */
[----:B------:R-:W-:Y:S01]  /*13f50*/  MOV R2, R14 ;  /* 0x0000000e00027202 */ /* 0x000fe20000000f00 */
[----:B------:R-:W-:Y:S06]  /*13f60*/  @!P0 BRA `(.L_x_566) ;  /* 0x0000000000288947 */ /* 0x000fec0003800000 */
[----:B------:R-:W-:Y:S02]  /*13f70*/  ULDC UR8, c[0x0][0x64c] ;  /* 0x0001930000087ab9 */ /* 0x000fe40000000800 */
[----:B------:R-:W-:-:S05]  /*13f80*/  IADD3 R3, P0, R14, UR8, RZ ;  /* 0x000000080e037c10 */ /* 0x000fca000ff1e0ff */
[----:B------:R-:W-:-:S04]  /*13f90*/  IMAD.X R15, RZ, RZ, R15, P0 ;  /* 0x000000ffff0f7224 */ /* 0x000fc800000e060f */
[----:B------:R-:W-:-:S04]  /*13fa0*/  IMAD.WIDE.U32 R4, R15, UR10, RZ ;  /* 0x0000000a0f047c25 */ /* 0x000fc8000f8e00ff */
[----:B------:R-:W-:-:S04]  /*13fb0*/  IMAD.WIDE.U32 R4, P0, R3, UR11, R4 ;  /* 0x0000000b03047c25 */ /* 0x000fc8000f800004 */
[----:B------:R-:W-:Y:S01]  /*13fc0*/  IMAD.WIDE.U32 R2, R3, UR10, RZ ;  /* 0x0000000a03027c25 */ /* 0x000fe2000f8e00ff */
[----:B------:R-:W-:-:S04]  /*13fd0*/  MOV R2, R5 ;  /* 0x0000000500027202 */ /* 0x000fc80000000f00 */
[----:B------:R-:W-:Y:S01]  /*13fe0*/  IADD3 RZ, P1, R3, R4, RZ ;  /* 0x0000000403ff7210 */ /* 0x000fe20007f3e0ff */
[----:B------:R-:W-:-:S04]  /*13ff0*/  IMAD.X R3, RZ, RZ, RZ, P0 ;  /* 0x000000ffff037224 */ /* 0x000fc800000e06ff */
[----:B------:R-:W-:-:S08]  /*14000*/  IMAD.WIDE.U32.X R2, R15, UR11, R2, P1 ;  /* 0x0000000b0f027c25 */ /* 0x000fd000088e0402 */
.L_x_566:
[----:B------:R-:W-:Y:S01]  /*14010*/  ULDC UR8, c[0x0][0x648] ;  /* 0x0001920000087ab9 */ /* 0x000fe20000000800 */
[----:B------:R-:W-:Y:S01]  /*14020*/  LOP3.LUT R13, R13, UR6, RZ, 0xc0, !PT ;  /* 0x000000060d0d7c12 */ /* 0x000fe2000f8ec0ff */
[----:B------:R-:W-:Y:S01]  /*14030*/  UISETP.NE.AND UP0, UPT, UR46, URZ, UPT ;  /* 0x0000003f2e00728c */ /* 0x000fe2000bf05270 */
[----:B------:R-:W-:Y:S01]  /*14040*/  SHF.R.U64 R2, R2, UR8, R3 ;  /* 0x0000000802027c19 */ /* 0x000fe20008001203 */
[----:B------:R-:W-:-:S04]  /*14050*/  ULDC UR8, c[0x0][0x638] ;  /* 0x00018e0000087ab9 */ /* 0x000fc80000000800 */
[----:B------:R-:W-:Y:S01]  /*14060*/  IMAD.MOV R3, RZ, RZ, -R2 ;  /* 0x000000ffff037224 */ /* 0x000fe200078e0a02 */
[----:B------:R-:W-:Y:S01]  /*14070*/  PLOP3.LUT P0, PT, PT, PT, UP0, 0x40, 0x0 ;  /* 0x000000000000781c */ /* 0x000fe20003f0e808 */
[----:B------:R-:W-:Y:S01]  /*14080*/  IMAD R4, R2, UR5, R13 ;  /* 0x0000000502047c24 */ /* 0x000fe2000f8e020d */
[----:B------:R-:W-:Y:S01]  /*14090*/  PLOP3.LUT P1, PT, PT, PT, UP0, 0x40, 0x0 ;  /* 0x000000000000781c */ /* 0x000fe20003f2e808 */
[----:B------:R-:W-:Y:S01]  /*140a0*/  IMAD R14, R3, UR8, R14 ;  /* 0x00000008030e7c24 */ /* 0x000fe2000f8e020e */
[----:B------:R-:W-:Y:S01]  /*140b0*/  ULDC UR8, c[0x0][0x610] ;  /* 0x0001840000087ab9 */ /* 0x000fe20000000800 */
[----:B------:R-:W-:Y:S01]  /*140c0*/  LOP3.LUT R3, R12, UR4, RZ, 0xc0, !PT ;  /* 0x000000040c037c12 */ /* 0x000fe2000f8ec0ff */
[----:B------:R-:W-:Y:S01]  /*140d0*/  IMAD R9, R4, UR8, R9 ;  /* 0x0000000804097c24 */ /* 0x000fe2000f8e0209 */
[----:B------:R-:W-:-:S03]  /*140e0*/  ULDC UR8, c[0x0][0x600] ;  /* 0x0001800000087ab9 */ /* 0x000fc60000000800 */
[----:B------:R-:W-:Y:S02]  /*140f0*/  IMAD R14, R14, UR8, R3 ;  /* 0x000000080e0e7c24 */ /* 0x000fe4000f8e0203 */
[----:B------:R-:W-:-:S03]  /*14100*/  IMAD.MOV.U32 R3, RZ, RZ, 0x1 ;  /* 0x00000001ff037424 */ /* 0x000fc600078e00ff */
[----:B------:R-:W-:Y:S02]  /*14110*/  SEL R2, R14, R9, P0 ;  /* 0x000000090e027207 */ /* 0x000fe40000000000 */
[----:B------:R-:W-:-:S07]  /*14120*/  SEL R4, R9, R14, P1 ;  /* 0x0000000e09047207 */ /* 0x000fce0000800000 */
.L_x_564:
[----:B------:R-:W-:Y:S05]  /*14130*/  BSYNC B1 ;  /* 0x0000000000017941 */ /* 0x000fea0003800000 */
.L_x_563:
[----:B------:R-:W-:-:S13]  /*14140*/  LOP3.LUT P0, RZ, R3, 0xff, RZ, 0xc0, !PT ;  /* 0x000000ff03ff7812 */ /* 0x000fda000780c0ff */
[----:B------:R-:W-:Y:S05]  /*14150*/  @P0 BRA `(.L_x_567) ;  /* 0xfffffff400080947 */ /* 0x000fea000383ffff */
[----:B------:R-:W-:Y:S05]  /*14160*/  BSYNC B0 ;  /* 0x0000000000007941 */ /* 0x000fea0003800000 */
.L_x_556:
[----:B------:R-:W-:-:S03]  /*14170*/  UMOV UR8, 0xffffffff ;  /* 0xffffffff00087882 */ /* 0x000fc60000000000 */
[----:B------:R-:W-:Y:S05]  /*14180*/  BRA.DIV UR8, `(.L_x_568) ;  /* 0x00000006083c7947 */ /* 0x000fea000b800000 */
[----:B------:R-:W-:-:S13]  /*14190*/  ELECT P6, URZ, PT ;  /* 0x00000000003f782f */ /* 0x000fda00038c0000 */
.L_x_583:
[----:B------:R-:W-:Y:S04]  /*141a0*/  BSSY B0, `(.L_x_569) ;  /* 0x0000035000007945 */ /* 0x000fe80003800000 */
[----:B------:R-:W-:Y:S05]  /*141b0*/  @!P6 BRA `(.L_x_570) ;  /* 0x0000000000cce947 */ /* 0x000fea0003800000 */
[----:B------:R-:W-:-:S04]  /*141c0*/  ULOP3.LUT UR8, UR40, 0x2, URZ, 0xfc, !UPT ;  /* 0x0000000228087892 */ /* 0x000fc8000f8efc3f */
[----:B------:R-:W-:-:S06]  /*141d0*/  UISETP.NE.AND UP0, UPT, UR8, 0x3, UPT ;  /* 0x000000030800788c */ /* 0x000fcc000bf05270 */
[----:B------:R-:W-:-:S13]  /*141e0*/  PLOP3.LUT P0, PT, PT, PT, UP0, 0x80, 0x0 ;  /* 0x000000000000781c */ /* 0x000fda0003f0f008 */
[----:B------:R-:W-:Y:S05]  /*141f0*/  @!P0 BRA `(.L_x_571) ;  /* 0x0000000000048947 */ /* 0x000fea0003800000 */
[----:B------:R-:W-:Y:S01]  /*14200*/  BPT.TRAP 0x1 ;  /* 0x000000040000795c */ /* 0x000fe20000300000 */
.L_x_571:
[----:B------:R-:W0:Y:S01]  /*14210*/  S2R R3, SR_CgaCtaId ;  /* 0x0000000000037919 */ /* 0x000e220000008800 */
[----:B------:R-:W-:-:S04]  /*14220*/  MOV R2, 0x400 ;  /* 0x0000040000027802 */ /* 0x000fc80000000f00 */
[----:B0-----:R-:W-:Y:S02]  /*14230*/  LEA R3, R3, R2, 0x18 ;  /* 0x0000000203037211 */ /* 0x001fe400078ec0ff */
[----:B------:R-:W-:-:S03]  /*14240*/  SHF.L.U32 R2, R0, 0x1f, RZ ;  /* 0x0000001f00027819 */ /* 0x000fc600000006ff */
[----:B------:R-:W-:-:S05]  /*14250*/  VIADD R3, R3, 0x28 ;  /* 0x0000002803037836 */ /* 0x000fca0000000000 */
[----:B------:R-:W-:-:S04]  /*14260*/  LEA R5, R6, R3, 0x3 ;  /* 0x0000000306057211 */ /* 0x000fc800078e18ff */
[----:B------:R-:W0:Y:S02]  /*14270*/  SYNCS.PHASECHK.TRANS64.TRYWAIT P0, [R5+URZ], R2 ;  /* 0x00000002050075a7 */ /* 0x000e24000800017f */
[----:B0-----:R-:W-:Y:S05]  /*14280*/  @!P0 BRA `(.L_x_572) ;  /* 0x00000004001c8947 */ /* 0x001fea0003800000 */
.L_x_584:
[----:B------:R-:W-:-:S05]  /*14290*/  VIADD R6, R6, 0x1 ;  /* 0x0000000106067836 */ /* 0x000fca0000000000 */
[----:B------:R-:W-:-:S04]  /*142a0*/  ISETP.NE.AND P0, PT, R6, 0x5, PT ;  /* 0x000000050600780c */ /* 0x000fc80003f05270 */
[----:B0-----:R-:W-:Y:S02]  /*142b0*/  SEL R5, RZ, 0x1, P0 ;  /* 0x00000001ff057807 */ /* 0x001fe40000000000 */
[----:B------:R-:W-:Y:S02]  /*142c0*/  SEL R6, R6, RZ, P0 ;  /* 0x000000ff06067207 */ /* 0x000fe40000000000 */
[----:B------:R-:W-:-:S03]  /*142d0*/  LOP3.LUT R5, R0, R5, RZ, 0x3c, !PT ;  /* 0x0000000500057212 */ /* 0x000fc600078e3cff */
[----:B------:R-:W-:Y:S01]  /*142e0*/  IMAD R7, R6, 0x8, R3 ;  /* 0x0000000806077824 */ /* 0x000fe200078e0203 */
[----:B------:R-:W-:-:S04]  /*142f0*/  SHF.L.U32 R0, R5, 0x1f, RZ ;  /* 0x0000001f05007819 */ /* 0x000fc800000006ff */
[----:B------:R-:W0:Y:S02]  /*14300*/  SYNCS.PHASECHK.TRANS64.TRYWAIT P0, [R7+URZ], R0 ;  /* 0x00000000070075a7 */ /* 0x000e24000800017f */
[----:B0-----:R-:W-:Y:S05]  /*14310*/  @!P0 BRA `(.L_x_573) ;  /* 0x00000004000c8947 */ /* 0x001fea0003800000 */
.L_x_585:
[----:B0-----:R-:W-:-:S05]  /*14320*/  VIADD R0, R6, 0x1 ;  /* 0x0000000106007836 */ /* 0x001fca0000000000 */
[----:B------:R-:W-:-:S04]  /*14330*/  ISETP.NE.AND P0, PT, R0, 0x5, PT ;  /* 0x000000050000780c */ /* 0x000fc80003f05270 */
[----:B------:R-:W-:Y:S02]  /*14340*/  SEL R2, RZ, 0x1, P0 ;  /* 0x00000001ff027807 */ /* 0x000fe40000000000 */
[----:B------:R-:W-:Y:S02]  /*14350*/  SEL R4, R0, RZ, P0 ;  /* 0x000000ff00047207 */ /* 0x000fe40000000000 */
[----:B------:R-:W-:Y:S02]  /*14360*/  LOP3.LUT R5, R5, R2, RZ, 0x3c, !PT ;  /* 0x0000000205057212 */ /* 0x000fe400078e3cff */
[----:B------:R-:W-:Y:S02]  /*14370*/  LEA R7, R4, R3, 0x3 ;  /* 0x0000000304077211 */ /* 0x000fe400078e18ff */
[----:B------:R-:W-:-:S04]  /*14380*/  SHF.L.U32 R0, R5, 0x1f, RZ ;  /* 0x0000001f05007819 */ /* 0x000fc800000006ff */
[----:B------:R-:W0:Y:S02]  /*14390*/  SYNCS.PHASECHK.TRANS64.TRYWAIT P0, [R7+URZ], R0 ;  /* 0x00000000070075a7 */ /* 0x000e24000800017f */
[----:B0-----:R-:W-:Y:S05]  /*143a0*/  @!P0 BRA `(.L_x_574) ;  /* 0x0000000000fc8947 */ /* 0x001fea0003800000 */
.L_x_586:
[----:B0-----:R-:W-:-:S05]  /*143b0*/  VIADD R0, R4, 0x1 ;  /* 0x0000000104007836 */ /* 0x001fca0000000000 */
[----:B------:R-:W-:-:S04]  /*143c0*/  ISETP.NE.AND P0, PT, R0, 0x5, PT ;  /* 0x000000050000780c */ /* 0x000fc80003f05270 */
[----:B------:R-:W-:Y:S02]  /*143d0*/  SEL R2, RZ, 0x1, P0 ;  /* 0x00000001ff027807 */ /* 0x000fe40000000000 */
[----:B------:R-:W-:Y:S02]  /*143e0*/  SEL R4, R0, RZ, P0 ;  /* 0x000000ff00047207 */ /* 0x000fe40000000000 */
[----:B------:R-:W-:-:S03]  /*143f0*/  LOP3.LUT R5, R5, R2, RZ, 0x3c, !PT ;  /* 0x0000000205057212 */ /* 0x000fc600078e3cff */
[----:B------:R-:W-:Y:S01]  /*14400*/  IMAD R7, R4, 0x8, R3 ;  /* 0x0000000804077824 */ /* 0x000fe200078e0203 */
[----:B------:R-:W-:-:S04]  /*14410*/  SHF.L.U32 R0, R5, 0x1f, RZ ;  /* 0x0000001f05007819 */ /* 0x000fc800000006ff */
[----:B------:R-:W0:Y:S02]  /*14420*/  SYNCS.PHASECHK.TRANS64.TRYWAIT P0, [R7+URZ], R0 ;  /* 0x00000000070075a7 */ /* 0x000e24000800017f */
[----:B0-----:R-:W-:Y:S05]  /*14430*/  @!P0 BRA `(.L_x_575) ;  /* 0x0000000000ec8947 */ /* 0x001fea0003800000 */
.L_x_587:
[----:B0-----:R-:W-:-:S05]  /*14440*/  VIADD R0, R4, 0x1 ;  /* 0x0000000104007836 */ /* 0x001fca0000000000 */
[----:B------:R-:W-:-:S04]  /*14450*/  ISETP.NE.AND P0, PT, R0, 0x5, PT ;  /* 0x000000050000780c */ /* 0x000fc80003f05270 */
[----:B------:R-:W-:Y:S02]  /*14460*/  SEL R2, RZ, 0x1, P0 ;  /* 0x00000001ff027807 */ /* 0x000fe40000000000 */
[----:B------:R-:W-:Y:S02]  /*14470*/  SEL R0, R0, RZ, P0 ;  /* 0x000000ff00007207 */ /* 0x000fe40000000000 */
[----:B------:R-:W-:Y:S02]  /*14480*/  LOP3.LUT R2, R5, R2, RZ, 0x3c, !PT ;  /* 0x0000000205027212 */ /* 0x000fe400078e3cff */
[----:B------:R-:W-:Y:S02]  /*14490*/  LEA R3, R0, R3, 0x3 ;  /* 0x0000000300037211 */ /* 0x000fe400078e18ff */
[----:B------:R-:W-:-:S07]  /*144a0*/  SHF.L.U32 R0, R2, 0x1f, RZ ;  /* 0x0000001f02007819 */ /* 0x000fce00000006ff */
.L_x_576:
[----:B0-----:R0:W1:Y:S02]  /*144b0*/  SYNCS.PHASECHK.TRANS64.TRYWAIT P0, [R3+URZ], R0 ;  /* 0x00000000030075a7 */ /* 0x001064000800017f */
[----:B-1----:R-:W-:Y:S05]  /*144c0*/  @!P0 NANOSLEEP.SYNCS 0x989680 ;  /* 0x009896800000895d */ /* 0x002fea0003900000 */
[----:B------:R-:W1:Y:S02]  /*144d0*/  @!P0 SYNCS.PHASECHK.TRANS64 P0, [R3+URZ], R0 ;  /* 0x00000000030085a7 */ /* 0x000e64000800007f */
[----:B-1----:R-:W-:Y:S05]  /*144e0*/  @!P0 BRA `(.L_x_576) ;  /* 0xfffffffc00f08947 */ /* 0x002fea000383ffff */
.L_x_570:
[----:B------:R-:W-:Y:S05]  /*144f0*/  BSYNC B0 ;  /* 0x0000000000007941 */ /* 0x000fea0003800000 */
.L_x_569:
[----:B------:R-:W-:Y:S05]  /*14500*/  EXIT ;  /* 0x000000000000794d */ /* 0x000fea0003800000 */
.L_x_21:
[----:B--2---:R2:W3:Y:S02]  /*14510*/  SYNCS.PHASECHK.TRANS64.TRYWAIT P1, [R3+URZ], R2 ;  /* 0x00000002030075a7 */ /* 0x0044e4000802017f */
[----:B---3--:R-:W-:Y:S05]  /*14520*/  @!P1 NANOSLEEP.SYNCS 0x989680 ;  /* 0x009896800000995d */ /* 0x008fea0003900000 */
[----:B------:R-:W3:Y:S02]  /*14530*/  @!P1 SYNCS.PHASECHK.TRANS64 P1, [R3+URZ], R2 ;  /* 0x00000002030095a7 */ /* 0x000ee4000802007f */
[----:B---3--:R-:W-:Y:S05]  /*14540*/  @!P1 BRA `(.L_x_21) ;  /* 0xfffffffc00f09947 */ /* 0x008fea000383ffff */
[----:B------:R-:W-:Y:S05]  /*14550*/  BRA `(.L_x_20) ;  /* 0xfffffed000587947 */ /* 0x000fea000383ffff */
.L_x_26:
[----:B-1----:R1:W2:Y:S02]  /*14560*/  SYNCS.PHASECHK.TRANS64.TRYWAIT P1, [R4+URZ], R5 ;  /* 0x00000005040075a7 */ /* 0x0022a4000802017f */
[----:B--2---:R-:W-:Y:S05]  /*14570*/  @!P1 NANOSLEEP.SYNCS 0x989680 ;  /* 0x009896800000995d */ /* 0x004fea0003900000 */
[----:B------:R-:W2:Y:S02]  /*14580*/  @!P1 SYNCS.PHASECHK.TRANS64 P1, [R4+URZ], R5 ;  /* 0x00000005040095a7 */ /* 0x000ea4000802007f */
[----:B--2---:R-:W-:Y:S05]  /*14590*/  @!P1 BRA `(.L_x_26) ;  /* 0xfffffffc00f09947 */ /* 0x004fea000383ffff */
[----:B------:R-:W-:Y:S05]  /*145a0*/  BRA `(.L_x_25) ;  /* 0xfffffee400ac7947 */ /* 0x000fea000383ffff */
.L_x_557:
[----:B------:R-:W-:Y:S01]  /*145b0*/  BSSY B1, `(.L_x_577) ;  /* 0x0000006000017945 */ /* 0x000fe20003800000 */
[----:B------:R-:W-:-:S07]  /*145c0*/  IMAD.MOV.U32 R15, RZ, RZ, -0x1 ;  /* 0xffffffffff0f7424 */ /* 0x000fce00078e00ff */
[----:B------:R-:W-:Y:S05]  /*145d0*/  WARPSYNC.COLLECTIVE R15, `(.L_x_578) ;  /* 0x000000000f0c7348 */ /* 0x000fea0003c00000 */
[----:B------:R-:W-:Y:S02]  /*145e0*/  ELECT P6, UR62, PT ;  /* 0x00000000003e782f */ /* 0x000fe400038c0000 */
[----:B------:R-:W-:Y:S01]  /*145f0*/  MOV R14, UR62 ;  /* 0x0000003e000e7c02 */ /* 0x000fe20008000f00 */
[----:B------:R-:W-:Y:S10]  /*14600*/  ENDCOLLECTIVE ;  /* 0x000000000000791b */ /* 0x000ff40003800000 */
.L_x_578:
[----:B------:R-:W-:Y:S05]  /*14610*/  BSYNC B1 ;  /* 0x0000000000017941 */ /* 0x000fea0003800000 */
.L_x_577:
[----:B------:R-:W-:Y:S05]  /*14620*/  BRA `(.L_x_579) ;  /* 0xffffffec00e07947 */ /* 0x000fea000383ffff */
.L_x_560:
[----:B0-----:R0:W1:Y:S02]  /*14630*/  SYNCS.PHASECHK.TRANS64.TRYWAIT P0, [R12+URZ+0x28], R9 ;  /* 0x000028090c0075a7 */ /* 0x001064000800017f */
[----:B-1----:R-:W-:Y:S05]  /*14640*/  @!P0 NANOSLEEP.SYNCS 0x989680 ;  /* 0x009896800000895d */ /* 0x002fea0003900000 */
[----:B------:R-:W1:Y:S02]  /*14650*/  @!P0 SYNCS.PHASECHK.TRANS64 P0, [R12+URZ+0x28], R9 ;  /* 0x000028090c0085a7 */ /* 0x000e64000800007f */
[----:B-1----:R-:W-:Y:S05]  /*14660*/  @!P0 BRA `(.L_x_560) ;  /* 0xfffffffc00f08947 */ /* 0x002fea000383ffff */
[----:B------:R-:W-:Y:S05]  /*14670*/  BRA `(.L_x_580) ;  /* 0xfffffff000207947 */ /* 0x000fea000383ffff */
.L_x_568:
[----:B------:R-:W-:Y:S01]  /*14680*/  BSSY B0, `(.L_x_581) ;  /* 0x0000006000007945 */ /* 0x000fe20003800000 */
[----:B------:R-:W-:-:S07]  /*14690*/  IMAD.MOV.U32 R15, RZ, RZ, -0x1 ;  /* 0xffffffffff0f7424 */ /* 0x000fce00078e00ff */
[----:B------:R-:W-:Y:S05]  /*146a0*/  WARPSYNC.COLLECTIVE R15, `(.L_x_582) ;  /* 0x000000000f0c7348 */ /* 0x000fea0003c00000 */
[----:B------:R-:W-:Y:S02]  /*146b0*/  ELECT P6, UR62, PT ;  /* 0x00000000003e782f */ /* 0x000fe400038c0000 */
[----:B------:R-:W-:Y:S01]  /*146c0*/  MOV R14, UR62 ;  /* 0x0000003e000e7c02 */ /* 0x000fe20008000f00 */
[----:B------:R-:W-:Y:S10]  /*146d0*/  ENDCOLLECTIVE ;  /* 0x000000000000791b */ /* 0x000ff40003800000 */
.L_x_582:
[----:B------:R-:W-:Y:S05]  /*146e0*/  BSYNC B0 ;  /* 0x0000000000007941 */ /* 0x000fea0003800000 */
.L_x_581:
[----:B------:R-:W-:Y:S05]  /*146f0*/  BRA `(.L_x_583) ;  /* 0xfffffff800a87947 */ /* 0x000fea000383ffff */
.L_x_572:
[----:B0-----:R0:W1:Y:S02]  /*14700*/  SYNCS.PHASECHK.TRANS64.TRYWAIT P0, [R5+URZ], R2 ;  /* 0x00000002050075a7 */ /* 0x001064000800017f */
[----:B-1----:R-:W-:Y:S05]  /*14710*/  @!P0 NANOSLEEP.SYNCS 0x989680 ;  /* 0x009896800000895d */ /* 0x002fea0003900000 */
[----:B------:R-:W1:Y:S02]  /*14720*/  @!P0 SYNCS.PHASECHK.TRANS64 P0, [R5+URZ], R2 ;  /* 0x00000002050085a7 */ /* 0x000e64000800007f */
[----:B-1----:R-:W-:Y:S05]  /*14730*/  @!P0 BRA `(.L_x_572) ;  /* 0xfffffffc00f08947 */ /* 0x002fea000383ffff */
[----:B------:R-:W-:Y:S05]  /*14740*/  BRA `(.L_x_584) ;  /* 0xfffffff800d07947 */ /* 0x000fea000383ffff */
.L_x_573:
[----:B0-----:R0:W1:Y:S02]  /*14750*/  SYNCS.PHASECHK.TRANS64.TRYWAIT P0, [R7+URZ], R0 ;  /* 0x00000000070075a7 */ /* 0x001064000800017f */
[----:B-1----:R-:W-:Y:S05]  /*14760*/  @!P0 NANOSLEEP.SYNCS 0x989680 ;  /* 0x009896800000895d */ /* 0x002fea0003900000 */
[----:B------:R-:W1:Y:S02]  /*14770*/  @!P0 SYNCS.PHASECHK.TRANS64 P0, [R7+URZ], R0 ;  /* 0x00000000070085a7 */ /* 0x000e64000800007f */
[----:B-1----:R-:W-:Y:S05]  /*14780*/  @!P0 BRA `(.L_x_573) ;  /* 0xfffffffc00f08947 */ /* 0x002fea000383ffff */
[----:B------:R-:W-:Y:S05]  /*14790*/  BRA `(.L_x_585) ;  /* 0xfffffff800e07947 */ /* 0x000fea000383ffff */
.L_x_574:
[----:B0-----:R0:W1:Y:S02]  /*147a0*/  SYNCS.PHASECHK.TRANS64.TRYWAIT P0, [R7+URZ], R0 ;  /* 0x00000000070075a7 */ /* 0x001064000800017f */
[----:B-1----:R-:W-:Y:S05]  /*147b0*/  @!P0 NANOSLEEP.SYNCS 0x989680 ;  /* 0x009896800000895d */ /* 0x002fea0003900000 */
[----:B------:R-:W1:Y:S02]  /*147c0*/  @!P0 SYNCS.PHASECHK.TRANS64 P0, [R7+URZ], R0 ;  /* 0x00000000070085a7 */ /* 0x000e64000800007f */
[----:B-1----:R-:W-:Y:S05]  /*147d0*/  @!P0 BRA `(.L_x_574) ;  /* 0xfffffffc00f08947 */ /* 0x002fea000383ffff */
[----:B------:R-:W-:Y:S05]  /*147e0*/  BRA `(.L_x_586) ;  /* 0xfffffff800f07947 */ /* 0x000fea000383ffff */
.L_x_575:
[----:B0-----:R0:W1:Y:S02]  /*147f0*/  SYNCS.PHASECHK.TRANS64.TRYWAIT P0, [R7+URZ], R0 ;  /* 0x00000000070075a7 */ /* 0x001064000800017f */
[----:B-1----:R-:W-:Y:S05]  /*14800*/  @!P0 NANOSLEEP.SYNCS 0x989680 ;  /* 0x009896800000895d */ /* 0x002fea0003900000 */
[----:B------:R-:W1:Y:S02]  /*14810*/  @!P0 SYNCS.PHASECHK.TRANS64 P0, [R7+URZ], R0 ;  /* 0x00000000070085a7 */ /* 0x000e64000800007f */
[----:B-1----:R-:W-:Y:S05]  /*14820*/  @!P0 BRA `(.L_x_575) ;  /* 0xfffffffc00f08947 */ /* 0x002fea000383ffff */
[----:B------:R-:W-:Y:S05]  /*14830*/  BRA `(.L_x_587) ;  /* 0xfffffffc00007947 */ /* 0x000fea000383ffff */
.L_x_588:
[----:B------:R-:W-:-:S00]  /*14840*/  BRA `(.L_x_588) ;  /* 0xfffffffc00fc7947 */ /* 0x000fc0000383ffff */
[----:B------:R-:W-:-:S00]  /*14850*/  NOP ;  /* 0x0000000000007918 */ /* 0x000fc00000000000 */
        /* <DEDUP_REMOVED lines=10> */
.L_x_589:


//--------------------- .nv.global.init           --------------------------
	.section	.nv.global.init,"aw",@progbits
.nv.global.init:
	.type		$str$22,@object
	.size		$str$22,($str$23 - $str$22)
$str$22:
        /*0000*/ 	.byte	0x6b, 0x5f, 0x74, 0x69, 0x6c, 0x65, 0x5f, 0x63, 0x6f, 0x75, 0x6e, 0x74, 0x20, 0x3e, 0x3d, 0x20
        /*0010*/ 	.byte	0x31, 0x00
	.type		$str$23,@object
	.size		$str$23,(__unnamed_1 - $str$23)
$str$23:
        /*0012*/ 	.byte	0x2f, 0x74, 0x6d, 0x70, 0x2f, 0x63, 0x75, 0x74, 0x6c, 0x61, 0x73, 0x73, 0x5f, 0x73, 0x77, 0x65
        /*0022*/ 	.byte	0x65, 0x70, 0x5f, 0x73, 0x72, 0x63, 0x2f, 0x69, 0x6e, 0x63, 0x6c, 0x75, 0x64, 0x65, 0x2f, 0x63
        /*0032*/ 	.byte	0x75, 0x74, 0x6c, 0x61, 0x73, 0x73, 0x2f, 0x67, 0x65, 0x6d, 0x6d, 0x2f, 0x63, 0x6f, 0x6c, 0x6c
        /*0042*/ 	.byte	0x65, 0x63, 0x74, 0x69, 0x76, 0x65, 0x2f, 0x73, 0x6d, 0x39, 0x30, 0x5f, 0x6d, 0x6d, 0x61, 0x5f
        /*0052*/ 	.byte	0x74, 0x6d, 0x61, 0x5f, 0x67, 0x6d, 0x6d, 0x61, 0x5f, 0x73, 0x73, 0x5f, 0x77, 0x61, 0x72, 0x70
        /*0062*/ 	.byte	0x73, 0x70, 0x65, 0x63, 0x69, 0x61, 0x6c, 0x69, 0x7a, 0x65, 0x64, 0x2e, 0x68, 0x70, 0x70, 0x00
	.type		__unnamed_1,@object
	.size		__unnamed_1,(.L_0 - __unnamed_1)
__unnamed_1:
        /* <DEDUP_REMOVED lines=174> */
.L_0:


//--------------------- .nv.shared._ZN7cutlass13device_kernelINS_4gemm6kernel13GemmUniversalIN4cute5tupleIJiiiiEEENS1_10collective13CollectiveMmaINS1_34MainloopSm90TmaGmmaWarpSpecializedILi5ENS5_IJNS4_1CILi1EEENSA_ILi2EEESB_EEENS1_35KernelTmaWarpSpecializedCooperativeEEENS5_IJNSA_ILi256EEESG_NSA_ILi64EEEEEEaNS5_IJlSB_lEEEaSJ_NS4_8TiledMMAINS4_8MMA_AtomIJNS4_4SM904GMMA27MMA_64x256x32_S32S8S8_SS_TNEEEENS4_6LayoutINS5_IJSC_SB_SB_EEENS5_IJSB_NSA_ILi0EEESS_EEEEENS5_IJNS4_10UnderscoreESV_SV_EEEEENS4_23SM90_TMA_LOAD_MULTICASTENS4_14ComposedLayoutINS4_7SwizzleILi2ELi4ELi3EEENS4_18smem_ptr_flag_bitsILi8EEENSQ_INS5_IJNSA_ILi8EEESH_EEENS5_IJSH_SB_EEEEEEEvNS4_8identityENS4_13SM90_TMA_LOADES18_vS19_EENS_8epilogue10collective6detail29Sm90TmaWarpSpecializedAdapterINS1D_15DefaultEpilogueIaSJ_SJ_NS1C_6thread17LinearCombinationIaLi1EiiLNS1H_9ScaleType4KindE0ELNS_15FloatRoundStyleE2EaEENS1_15EpilogueDefaultEEEEEvvEEEEvNT_6ParamsE --------------------------
	.section	.nv.shared._ZN7cutlass13device_kernelINS_4gemm6kernel13GemmUniversalIN4cute5tupleIJiiiiEEENS1_10collective13CollectiveMmaINS1_34MainloopSm90TmaGmmaWarpSpecializedILi5ENS5_IJNS4_1CILi1EEENSA_ILi2EEESB_EEENS1_35KernelTmaWarpSpecializedCooperativeEEENS5_IJNSA_ILi256EEESG_NSA_ILi64EEEEEEaNS5_IJlSB_lEEEaSJ_NS4_8TiledMMAINS4_8MMA_AtomIJNS4_4SM904GMMA27MMA_64x256x32_S32S8S8_SS_TNEEEENS4_6LayoutINS5_IJSC_SB_SB_EEENS5_IJSB_NSA_ILi0EEESS_EEEEENS5_IJNS4_10UnderscoreESV_SV_EEEEENS4_23SM90_TMA_LOAD_MULTICASTENS4_14ComposedLayoutINS4_7SwizzleILi2ELi4ELi3EEENS4_18smem_ptr_flag_bitsILi8EEENSQ_INS5_IJNSA_ILi8EEESH_EEENS5_IJSH_SB_EEEEEEEvNS4_8identityENS4_13SM90_TMA_LOADES18_vS19_EENS_8epilogue10collective6detail29Sm90TmaWarpSpecializedAdapterINS1D_15DefaultEpilogueIaSJ_SJ_NS1C_6thread17LinearCombinationIaLi1EiiLNS1H_9ScaleType4KindE0ELNS_15FloatRoundStyleE2EaEENS1_15EpilogueDefaultEEEEEvvEEEEvNT_6ParamsE,"aw",@nobits
	.sectionflags	@""
	.align	16
	.zero		1024


//--------------------- .nv.shared.reserved.0     --------------------------
	.section	.nv.shared.reserved.0,"aw",@nobits
	.weak		__nv_reservedSMEM_offset_0_alias
	.size		__nv_reservedSMEM_offset_0_alias, 0, 0
	.other		__nv_reservedSMEM_offset_0_alias,@"STO_CUDA_RESERVED_SHARED STV_DEFAULT"
__nv_reservedSMEM_offset_0_alias:
	.zero		0


//--------------------- .nv.global                --------------------------
	.section	.nv.global,"aw",@nobits
.nv.global:
	.type		_ZN39_INTERNAL_9d99d049_4_k_cu_70f2bf20_62404cute1_E,@object
	.size		_ZN39_INTERNAL_9d99d049_4_k_cu_70f2bf20_62404cute1_E,(_ZN39_INTERNAL_9d99d049_4_k_cu_70f2bf20_62404cuda3std3__45__cpo6cbeginE - _ZN39_INTERNAL_9d99d049_4_k_cu_70f2bf20_62404cute1_E)
_ZN39_INTERNAL_9d99d049_4_k_cu_70f2bf20_62404cute1_E:
	.zero		1
	.type		_ZN39_INTERNAL_9d99d049_4_k_cu_70f2bf20_62404cuda3std3__45__cpo6cbeginE,@object
	.size		_ZN39_INTERNAL_9d99d049_4_k_cu_70f2bf20_62404cuda3std3__45__cpo6cbeginE,(_ZN39_INTERNAL_9d99d049_4_k_cu_70f2bf20_62404cuda3std3__48in_placeE - _ZN39_INTERNAL_9d99d049_4_k_cu_70f2bf20_62404cuda3std3__45__cpo6cbeginE)
_ZN39_INTERNAL_9d99d049_4_k_cu_70f2bf20_62404cuda3std3__45__cpo6cbeginE:
	.zero		1
	.type		_ZN39_INTERNAL_9d99d049_4_k_cu_70f2bf20_62404cuda3std3__48in_placeE,@object
	.size		_ZN39_INTERNAL_9d99d049_4_k_cu_70f2bf20_62404cuda3std3__48in_placeE,(_ZN39_INTERNAL_9d99d049_4_k_cu_70f2bf20_62404cuda3std6ranges3__45__cpo9iter_moveE - _ZN39_INTERNAL_9d99d049_4_k_cu_70f2bf20_62404cuda3std3__48in_placeE)
_ZN39_INTERNAL_9d99d049_4_k_cu_70f2bf20_62404cuda3std3__48in_placeE:
	.zero		1
	.type		_ZN39_INTERNAL_9d99d049_4_k_cu_70f2bf20_62404cuda3std6ranges3__45__cpo9iter_moveE,@object
	.size		_ZN39_INTERNAL_9d99d049_4_k_cu_70f2bf20_62404cuda3std6ranges3__45__cpo9iter_moveE,(_ZN39_INTERNAL_9d99d049_4_k_cu_70f2bf20_62404cuda3std3__45__cpo5beginE - _ZN39_INTERNAL_9d99d049_4_k_cu_70f2bf20_62404cuda3std6ranges3__45__cpo9iter_moveE)
_ZN39_INTERNAL_9d99d049_4_k_cu_70f2bf20_62404cuda3std6ranges3__45__cpo9iter_moveE:
	.zero		1
	.type		_ZN39_INTERNAL_9d99d049_4_k_cu_70f2bf20_62404cuda3std3__45__cpo5beginE,@object
	.size		_ZN39_INTERNAL_9d99d049_4_k_cu_70f2bf20_62404cuda3std3__45__cpo5beginE,(_ZN39_INTERNAL_9d99d049_4_k_cu_70f2bf20_62404cuda3std3__441_GLOBAL__N__9d99d049_4_k_cu_70f2bf20_62406ignoreE - _ZN39_INTERNAL_9d99d049_4_k_cu_70f2bf20_62404cuda3std3__45__cpo5beginE)
_ZN39_INTERNAL_9d99d049_4_k_cu_70f2bf20_62404cuda3std3__45__cpo5beginE:
	.zero		1
	.type		_ZN39_INTERNAL_9d99d049_4_k_cu_70f2bf20_62404cuda3std3__441_GLOBAL__N__9d99d049_4_k_cu_70f2bf20_62406ignoreE,@object
	.size		_ZN39_INTERNAL_9d99d049_4_k_cu_70f2bf20_62404cuda3std3__441_GLOBAL__N__9d99d049_4_k_cu_70f2bf20_62406ignoreE,(_ZN39_INTERNAL_9d99d049_4_k_cu_70f2bf20_62404cute7productE - _ZN39_INTERNAL_9d99d049_4_k_cu_70f2bf20_62404cuda3std3__441_GLOBAL__N__9d99d049_4_k_cu_70f2bf20_62406ignoreE)
_ZN39_INTERNAL_9d99d049_4_k_cu_70f2bf20_62404cuda3std3__441_GLOBAL__N__9d99d049_4_k_cu_70f2bf20_62406ignoreE:
	.zero		1
	.type		_ZN39_INTERNAL_9d99d049_4_k_cu_70f2bf20_62404cute7productE,@object
	.size		_ZN39_INTERNAL_9d99d049_4_k_cu_70f2bf20_62404cute7productE,(_ZN39_INTERNAL_9d99d049_4_k_cu_70f2bf20_62404cuda3std3__45__cpo3endE - _ZN39_INTERNAL_9d99d049_4_k_cu_70f2bf20_62404cute7productE)
_ZN39_INTERNAL_9d99d049_4_k_cu_70f2bf20_62404cute7productE:
	.zero		1
	.type		_ZN39_INTERNAL_9d99d049_4_k_cu_70f2bf20_62404cuda3std3__45__cpo3endE,@object
	.size		_ZN39_INTERNAL_9d99d049_4_k_cu_70f2bf20_62404cuda3std3__45__cpo3endE,(_ZN39_INTERNAL_9d99d049_4_k_cu_70f2bf20_62404cuda3std3__419piecewise_constructE - _ZN39_INTERNAL_9d99d049_4_k_cu_70f2bf20_62404cuda3std3__45__cpo3endE)
_ZN39_INTERNAL_9d99d049_4_k_cu_70f2bf20_62404cuda3std3__45__cpo3endE:
	.zero		1
	.type		_ZN39_INTERNAL_9d99d049_4_k_cu_70f2bf20_62404cuda3std3__419piecewise_constructE,@object
	.size		_ZN39_INTERNAL_9d99d049_4_k_cu_70f2bf20_62404cuda3std3__419piecewise_constructE,(_ZN39_INTERNAL_9d99d049_4_k_cu_70f2bf20_62404cuda3std3__45__cpo4cendE - _ZN39_INTERNAL_9d99d049_4_k_cu_70f2bf20_62404cuda3std3__419piecewise_constructE)
_ZN39_INTERNAL_9d99d049_4_k_cu_70f2bf20_62404cuda3std3__419piecewise_constructE:
	.zero		1
	.type		_ZN39_INTERNAL_9d99d049_4_k_cu_70f2bf20_62404cuda3std3__45__cpo4cendE,@object
	.size		_ZN39_INTERNAL_9d99d049_4_k_cu_70f2bf20_62404cuda3std3__45__cpo4cendE,(_ZN39_INTERNAL_9d99d049_4_k_cu_70f2bf20_62404cuda3std6ranges3__45__cpo4swapE - _ZN39_INTERNAL_9d99d049_4_k_cu_70f2bf20_62404cuda3std3__45__cpo4cendE)
_ZN39_INTERNAL_9d99d049_4_k_cu_70f2bf20_62404cuda3std3__45__cpo4cendE:
	.zero		1
	.type		_ZN39_INTERNAL_9d99d049_4_k_cu_70f2bf20_62404cuda3std6ranges3__45__cpo4swapE,@object
	.size		_ZN39_INTERNAL_9d99d049_4_k_cu_70f2bf20_62404cuda3std6ranges3__45__cpo4swapE,(.L_8 - _ZN39_INTERNAL_9d99d049_4_k_cu_70f2bf20_62404cuda3std6ranges3__45__cpo4swapE)
_ZN39_INTERNAL_9d99d049_4_k_cu_70f2bf20_62404cuda3std6ranges3__45__cpo4swapE:
	.zero		1
.L_8:


//--------------------- .nv.constant0._ZN7cutlass13device_kernelINS_4gemm6kernel13GemmUniversalIN4cute5tupleIJiiiiEEENS1_10collective13CollectiveMmaINS1_34MainloopSm90TmaGmmaWarpSpecializedILi5ENS5_IJNS4_1CILi1EEENSA_ILi2EEESB_EEENS1_35KernelTmaWarpSpecializedCooperativeEEENS5_IJNSA_ILi256EEESG_NSA_ILi64EEEEEEaNS5_IJlSB_lEEEaSJ_NS4_8TiledMMAINS4_8MMA_AtomIJNS4_4SM904GMMA27MMA_64x256x32_S32S8S8_SS_TNEEEENS4_6LayoutINS5_IJSC_SB_SB_EEENS5_IJSB_NSA_ILi0EEESS_EEEEENS5_IJNS4_10UnderscoreESV_SV_EEEEENS4_23SM90_TMA_LOAD_MULTICASTENS4_14ComposedLayoutINS4_7SwizzleILi2ELi4ELi3EEENS4_18smem_ptr_flag_bitsILi8EEENSQ_INS5_IJNSA_ILi8EEESH_EEENS5_IJSH_SB_EEEEEEEvNS4_8identityENS4_13SM90_TMA_LOADES18_vS19_EENS_8epilogue10collective6detail29Sm90TmaWarpSpecializedAdapterINS1D_15DefaultEpilogueIaSJ_SJ_NS1C_6thread17LinearCombinationIaLi1EiiLNS1H_9ScaleType4KindE0ELNS_15FloatRoundStyleE2EaEENS1_15EpilogueDefaultEEEEEvvEEEEvNT_6ParamsE --------------------------
	.section	.nv.constant0._ZN7cutlass13device_kernelINS_4gemm6kernel13GemmUniversalIN4cute5tupleIJiiiiEEENS1_10collective13CollectiveMmaINS1_34MainloopSm90TmaGmmaWarpSpecializedILi5ENS5_IJNS4_1CILi1EEENSA_ILi2EEESB_EEENS1_35KernelTmaWarpSpecializedCooperativeEEENS5_IJNSA_ILi256EEESG_NSA_ILi64EEEEEEaNS5_IJlSB_lEEEaSJ_NS4_8TiledMMAINS4_8MMA_AtomIJNS4_4SM904GMMA27MMA_64x256x32_S32S8S8_SS_TNEEEENS4_6LayoutINS5_IJSC_SB_SB_EEENS5_IJSB_NSA_ILi0EEESS_EEEEENS5_IJNS4_10UnderscoreESV_SV_EEEEENS4_23SM90_TMA_LOAD_MULTICASTENS4_14ComposedLayoutINS4_7SwizzleILi2ELi4ELi3EEENS4_18smem_ptr_flag_bitsILi8EEENSQ_INS5_IJNSA_ILi8EEESH_EEENS5_IJSH_SB_EEEEEEEvNS4_8identityENS4_13SM90_TMA_LOADES18_vS19_EENS_8epilogue10collective6detail29Sm90TmaWarpSpecializedAdapterINS1D_15DefaultEpilogueIaSJ_SJ_NS1C_6thread17LinearCombinationIaLi1EiiLNS1H_9ScaleType4KindE0ELNS_15FloatRoundStyleE2EaEENS1_15EpilogueDefaultEEEEEvvEEEEvNT_6ParamsE,"a",@progbits
	.sectionflags	@""
	.align	4
.nv.constant0._ZN7cutlass13device_kernelINS_4gemm6kernel13GemmUniversalIN4cute5tupleIJiiiiEEENS1_10collective13CollectiveMmaINS1_34MainloopSm90TmaGmmaWarpSpecializedILi5ENS5_IJNS4_1CILi1EEENSA_ILi2EEESB_EEENS1_35KernelTmaWarpSpecializedCooperativeEEENS5_IJNSA_ILi256EEESG_NSA_ILi64EEEEEEaNS5_IJlSB_lEEEaSJ_NS4_8TiledMMAINS4_8MMA_AtomIJNS4_4SM904GMMA27MMA_64x256x32_S32S8S8_SS_TNEEEENS4_6LayoutINS5_IJSC_SB_SB_EEENS5_IJSB_NSA_ILi0EEESS_EEEEENS5_IJNS4_10UnderscoreESV_SV_EEEEENS4_23SM90_TMA_LOAD_MULTICASTENS4_14ComposedLayoutINS4_7SwizzleILi2ELi4ELi3EEENS4_18smem_ptr_flag_bitsILi8EEENSQ_INS5_IJNSA_ILi8EEESH_EEENS5_IJSH_SB_EEEEEEEvNS4_8identityENS4_13SM90_TMA_LOADES18_vS19_EENS_8epilogue10collective6detail29Sm90TmaWarpSpecializedAdapterINS1D_15DefaultEpilogueIaSJ_SJ_NS1C_6thread17LinearCombinationIaLi1EiiLNS1H_9ScaleType4KindE0ELNS_15FloatRoundStyleE2EaEENS1_15EpilogueDefaultEEEEEvvEEEEvNT_6ParamsE:
	.zero		1664


//--------------------- SYMBOLS --------------------------

	.type		.nv.reservedSmem.offset0,@object
	.size		.nv.reservedSmem.offset0,0x4
	.type		__assertfail,@function
